	.target	sm_100a

	.elftype	@"ET_EXEC"


//--------------------- .note.nv.tkinfo           --------------------------
	.section	.note.nv.tkinfo,"",@"SHT_NOTE"
	.sectionflags	@"SHF_NOTE_NV_TKINFO"
	.tkinfo
        /*0018*/ 	.word	0x00000002
        /*0030*/ 	.string	""
        /*0030*/ 	.string	"ptxas"
        /*0030*/ 	.string	"Cuda compilation tools, release 13.0, V13.0.88"
        /*0030*/ 	.string	"Build cuda_13.0.r13.0/compiler.36424714_0"
        /*0030*/ 	.string	"-arch sm_100a -m 64 "



//--------------------- .note.nv.cuinfo           --------------------------
	.section	.note.nv.cuinfo,"",@"SHT_NOTE"
	.sectionflags	@"SHF_NOTE_NV_CUINFO"
        /*0018*/ 	.short	0x0002
        /*001a*/ 	.short	0x0064
        /*001c*/ 	.short	0x0082
	.zero		2


//--------------------- .nv.info                  --------------------------
	.section	.nv.info,"",@"SHT_CUDA_INFO"
	.align	4


	//----- nvinfo : EIATTR_REGCOUNT
	.align		4
        /*0000*/ 	.byte	0x04, 0x2f
        /*0002*/ 	.short	(.L_19 - .L_18)
	.align		4
.L_18:
        /*0004*/ 	.word	index@(_ZN7cutlass13device_kernelINS_4gemm6kernel13GemmUniversalIN4cute5tupleIJiiiiEEENS1_10collective13CollectiveMmaINS1_35MainloopSm100TmaUmmaWarpSpecializedILi11ELi2ELi4ENS5_IJNS4_1CILi2EEENSA_ILi1EEESC_EEEEENS5_IJNSA_ILi64EEENSA_ILi80EEESF_EEENS_6half_tENS5_IJlSC_lEEESI_SJ_NS4_8TiledMMAINS4_8MMA_AtomIJNS4_20SM100_MMA_F16BF16_SSISI_SI_fLi64ELi80ELNS4_4UMMA5MajorE0ELSO_0ELNSN_7ScaleInE0ELSP_0EEEEEENS4_6LayoutINS5_IJSC_SC_SC_EEENS5_IJNSA_ILi0EEESU_SU_EEEEENS5_IJNS4_10UnderscoreESX_SX_EEEEENS4_13SM90_TMA_LOADENS4_14ComposedLayoutINS4_7SwizzleILi3ELi4ELi3EEENS4_18smem_ptr_flag_bitsILi16EEENSS_INS5_IJNSA_ILi8EEESF_EEENS5_IJSF_SC_EEEEEEEvNS4_8identityENS4_23SM90_TMA_LOAD_MULTICASTES1A_vS1B_EENS_8epilogue10collective18CollectiveEpilogueINS1E_23Sm100TmaWarpSpecializedILi2ELi1ELi40ELb1ELb0EEEJSH_NS5_IJNSS_ISF_SC_EENSS_ISG_SC_EEEEESI_SJ_SI_SJ_NS1E_6fusion15FusionCallbacksIS1I_NS1M_17LinearCombinationISI_fSI_fLNS_15FloatRoundStyleE2EEESH_S1L_JEEENS4_5SM1004TMEM4LOAD26SM100_TMEM_LOAD_16dp256b2xES10_NS11_INS12_ILi1ELi4ELi3EEES15_NSS_INS5_IJS16_NSA_ILi16EEEEEENS5_IJS1X_SC_EEEEEEENS4_17SM75_U32x4_LDSM_NENS4_14SM90_TMA_STOREES21_NS4_17SM90_U32x4_STSM_NENS4_39AutoVectorizingCopyWithAssumedAlignmentILi128EEEEEEvvEEEEvNT_6ParamsE)
        /*0008*/ 	.word	0x0000006c


	//----- nvinfo : EIATTR_FRAME_SIZE
	.align		4
.L_19:
        /*000c*/ 	.byte	0x04, 0x11
        /*000e*/ 	.short	(.L_21 - .L_20)
	.align		4
.L_20:
        /*0010*/ 	.word	index@($__internal_2_$__cuda_sm10x_tcgen05_guardrail_trap_unallocated_columns_being_dealloced)
        /*0014*/ 	.word	0x00000000


	//----- nvinfo : EIATTR_FRAME_SIZE
	.align		4
.L_21:
        /*0018*/ 	.byte	0x04, 0x11
        /*001a*/ 	.short	(.L_23 - .L_22)
	.align		4
.L_22:
        /*001c*/ 	.word	index@($__internal_1_$__cuda_sm10x_tcgen05_guardrail_trap_phase_invalid_during_alloc)
        /*0020*/ 	.word	0x00000000


	//----- nvinfo : EIATTR_FRAME_SIZE
	.align		4
.L_23:
        /*0024*/ 	.byte	0x04, 0x11
        /*0026*/ 	.short	(.L_25 - .L_24)
	.align		4
.L_24:
        /*0028*/ 	.word	index@($__internal_0_$__cuda_sm10x_tcgen05_guardrail_trap_col_being_dealloced_not_returned_by_alloc)
        /*002c*/ 	.word	0x00000000


	//----- nvinfo : EIATTR_FRAME_SIZE
	.align		4
.L_25:
        /*0030*/ 	.byte	0x04, 0x11
        /*0032*/ 	.short	(.L_27 - .L_26)
	.align		4
.L_26:
        /*0034*/ 	.word	index@(_ZN7cutlass13device_kernelINS_4gemm6kernel13GemmUniversalIN4cute5tupleIJiiiiEEENS1_10collective13CollectiveMmaINS1_35MainloopSm100TmaUmmaWarpSpecializedILi11ELi2ELi4ENS5_IJNS4_1CILi2EEENSA_ILi1EEESC_EEEEENS5_IJNSA_ILi64EEENSA_ILi80EEESF_EEENS_6half_tENS5_IJlSC_lEEESI_SJ_NS4_8TiledMMAINS4_8MMA_AtomIJNS4_20SM100_MMA_F16BF16_SSISI_SI_fLi64ELi80ELNS4_4UMMA5MajorE0ELSO_0ELNSN_7ScaleInE0ELSP_0EEEEEENS4_6LayoutINS5_IJSC_SC_SC_EEENS5_IJNSA_ILi0EEESU_SU_EEEEENS5_IJNS4_10UnderscoreESX_SX_EEEEENS4_13SM90_TMA_LOADENS4_14ComposedLayoutINS4_7SwizzleILi3ELi4ELi3EEENS4_18smem_ptr_flag_bitsILi16EEENSS_INS5_IJNSA_ILi8EEESF_EEENS5_IJSF_SC_EEEEEEEvNS4_8identityENS4_23SM90_TMA_LOAD_MULTICASTES1A_vS1B_EENS_8epilogue10collective18CollectiveEpilogueINS1E_23Sm100TmaWarpSpecializedILi2ELi1ELi40ELb1ELb0EEEJSH_NS5_IJNSS_ISF_SC_EENSS_ISG_SC_EEEEESI_SJ_SI_SJ_NS1E_6fusion15FusionCallbacksIS1I_NS1M_17LinearCombinationISI_fSI_fLNS_15FloatRoundStyleE2EEESH_S1L_JEEENS4_5SM1004TMEM4LOAD26SM100_TMEM_LOAD_16dp256b2xES10_NS11_INS12_ILi1ELi4ELi3EEES15_NSS_INS5_IJS16_NSA_ILi16EEEEEENS5_IJS1X_SC_EEEEEEENS4_17SM75_U32x4_LDSM_NENS4_14SM90_TMA_STOREES21_NS4_17SM90_U32x4_STSM_NENS4_39AutoVectorizingCopyWithAssumedAlignmentILi128EEEEEEvvEEEEvNT_6ParamsE)
        /*0038*/ 	.word	0x00000000


	//----- nvinfo : EIATTR_MIN_STACK_SIZE
	.align		4
.L_27:
        /*003c*/ 	.byte	0x04, 0x12
        /*003e*/ 	.short	(.L_29 - .L_28)
	.align		4
.L_28:
        /*0040*/ 	.word	index@(_ZN7cutlass13device_kernelINS_4gemm6kernel13GemmUniversalIN4cute5tupleIJiiiiEEENS1_10collective13CollectiveMmaINS1_35MainloopSm100TmaUmmaWarpSpecializedILi11ELi2ELi4ENS5_IJNS4_1CILi2EEENSA_ILi1EEESC_EEEEENS5_IJNSA_ILi64EEENSA_ILi80EEESF_EEENS_6half_tENS5_IJlSC_lEEESI_SJ_NS4_8TiledMMAINS4_8MMA_AtomIJNS4_20SM100_MMA_F16BF16_SSISI_SI_fLi64ELi80ELNS4_4UMMA5MajorE0ELSO_0ELNSN_7ScaleInE0ELSP_0EEEEEENS4_6LayoutINS5_IJSC_SC_SC_EEENS5_IJNSA_ILi0EEESU_SU_EEEEENS5_IJNS4_10UnderscoreESX_SX_EEEEENS4_13SM90_TMA_LOADENS4_14ComposedLayoutINS4_7SwizzleILi3ELi4ELi3EEENS4_18smem_ptr_flag_bitsILi16EEENSS_INS5_IJNSA_ILi8EEESF_EEENS5_IJSF_SC_EEEEEEEvNS4_8identityENS4_23SM90_TMA_LOAD_MULTICASTES1A_vS1B_EENS_8epilogue10collective18CollectiveEpilogueINS1E_23Sm100TmaWarpSpecializedILi2ELi1ELi40ELb1ELb0EEEJSH_NS5_IJNSS_ISF_SC_EENSS_ISG_SC_EEEEESI_SJ_SI_SJ_NS1E_6fusion15FusionCallbacksIS1I_NS1M_17LinearCombinationISI_fSI_fLNS_15FloatRoundStyleE2EEESH_S1L_JEEENS4_5SM1004TMEM4LOAD26SM100_TMEM_LOAD_16dp256b2xES10_NS11_INS12_ILi1ELi4ELi3EEES15_NSS_INS5_IJS16_NSA_ILi16EEEEEENS5_IJS1X_SC_EEEEEEENS4_17SM75_U32x4_LDSM_NENS4_14SM90_TMA_STOREES21_NS4_17SM90_U32x4_STSM_NENS4_39AutoVectorizingCopyWithAssumedAlignmentILi128EEEEEEvvEEEEvNT_6ParamsE)
        /*0044*/ 	.word	0x00000000
.L_29:


//--------------------- .nv.compat                --------------------------
	.section	.nv.compat,"",@"SHT_CUDA_COMPAT_INFO"
	.align	4
        /*0000*/ 	.byte	0x02, 0x09, 0x01, 0x00, 0x02, 0x02, 0x02, 0x00, 0x02, 0x05, 0x05, 0x00, 0x03, 0x07, 0x01, 0x01
        /*0010*/ 	.byte	0x02, 0x03, 0x01, 0x00, 0x02, 0x06, 0x01, 0x00, 0x04, 0x0b, 0x08, 0x00, 0x09, 0x00, 0x00, 0x00
        /*0020*/ 	.byte	0x00, 0x00, 0x00, 0x00


//--------------------- .nv.info._ZN7cutlass13device_kernelINS_4gemm6kernel13GemmUniversalIN4cute5tupleIJiiiiEEENS1_10collective13CollectiveMmaINS1_35MainloopSm100TmaUmmaWarpSpecializedILi11ELi2ELi4ENS5_IJNS4_1CILi2EEENSA_ILi1EEESC_EEEEENS5_IJNSA_ILi64EEENSA_ILi80EEESF_EEENS_6half_tENS5_IJlSC_lEEESI_SJ_NS4_8TiledMMAINS4_8MMA_AtomIJNS4_20SM100_MMA_F16BF16_SSISI_SI_fLi64ELi80ELNS4_4UMMA5MajorE0ELSO_0ELNSN_7ScaleInE0ELSP_0EEEEEENS4_6LayoutINS5_IJSC_SC_SC_EEENS5_IJNSA_ILi0EEESU_SU_EEEEENS5_IJNS4_10UnderscoreESX_SX_EEEEENS4_13SM90_TMA_LOADENS4_14ComposedLayoutINS4_7SwizzleILi3ELi4ELi3EEENS4_18smem_ptr_flag_bitsILi16EEENSS_INS5_IJNSA_ILi8EEESF_EEENS5_IJSF_SC_EEEEEEEvNS4_8identityENS4_23SM90_TMA_LOAD_MULTICASTES1A_vS1B_EENS_8epilogue10collective18CollectiveEpilogueINS1E_23Sm100TmaWarpSpecializedILi2ELi1ELi40ELb1ELb0EEEJSH_NS5_IJNSS_ISF_SC_EENSS_ISG_SC_EEEEESI_SJ_SI_SJ_NS1E_6fusion15FusionCallbacksIS1I_NS1M_17LinearCombinationISI_fSI_fLNS_15FloatRoundStyleE2EEESH_S1L_JEEENS4_5SM1004TMEM4LOAD26SM100_TMEM_LOAD_16dp256b2xES10_NS11_INS12_ILi1ELi4ELi3EEES15_NSS_INS5_IJS16_NSA_ILi16EEEEEENS5_IJS1X_SC_EEEEEEENS4_17SM75_U32x4_LDSM_NENS4_14SM90_TMA_STOREES21_NS4_17SM90_U32x4_STSM_NENS4_39AutoVectorizingCopyWithAssumedAlignmentILi128EEEEEEvvEEEEvNT_6ParamsE --------------------------
	.section	.nv.info._ZN7cutlass13device_kernelINS_4gemm6kernel13GemmUniversalIN4cute5tupleIJiiiiEEENS1_10collective13CollectiveMmaINS1_35MainloopSm100TmaUmmaWarpSpecializedILi11ELi2ELi4ENS5_IJNS4_1CILi2EEENSA_ILi1EEESC_EEEEENS5_IJNSA_ILi64EEENSA_ILi80EEESF_EEENS_6half_tENS5_IJlSC_lEEESI_SJ_NS4_8TiledMMAINS4_8MMA_AtomIJNS4_20SM100_MMA_F16BF16_SSISI_SI_fLi64ELi80ELNS4_4UMMA5MajorE0ELSO_0ELNSN_7ScaleInE0ELSP_0EEEEEENS4_6LayoutINS5_IJSC_SC_SC_EEENS5_IJNSA_ILi0EEESU_SU_EEEEENS5_IJNS4_10UnderscoreESX_SX_EEEEENS4_13SM90_TMA_LOADENS4_14ComposedLayoutINS4_7SwizzleILi3ELi4ELi3EEENS4_18smem_ptr_flag_bitsILi16EEENSS_INS5_IJNSA_ILi8EEESF_EEENS5_IJSF_SC_EEEEEEEvNS4_8identityENS4_23SM90_TMA_LOAD_MULTICASTES1A_vS1B_EENS_8epilogue10collective18CollectiveEpilogueINS1E_23Sm100TmaWarpSpecializedILi2ELi1ELi40ELb1ELb0EEEJSH_NS5_IJNSS_ISF_SC_EENSS_ISG_SC_EEEEESI_SJ_SI_SJ_NS1E_6fusion15FusionCallbacksIS1I_NS1M_17LinearCombinationISI_fSI_fLNS_15FloatRoundStyleE2EEESH_S1L_JEEENS4_5SM1004TMEM4LOAD26SM100_TMEM_LOAD_16dp256b2xES10_NS11_INS12_ILi1ELi4ELi3EEES15_NSS_INS5_IJS16_NSA_ILi16EEEEEENS5_IJS1X_SC_EEEEEEENS4_17SM75_U32x4_LDSM_NENS4_14SM90_TMA_STOREES21_NS4_17SM90_U32x4_STSM_NENS4_39AutoVectorizingCopyWithAssumedAlignmentILi128EEEEEEvvEEEEvNT_6ParamsE,"",@"SHT_CUDA_INFO"
	.sectionflags	@""
	.align	4


	//----- nvinfo : EIATTR_CUDA_API_VERSION
	.align		4
        /*0000*/ 	.byte	0x04, 0x37
        /*0002*/ 	.short	(.L_31 - .L_30)
.L_30:
        /*0004*/ 	.word	0x00000082


	//----- nvinfo : EIATTR_KPARAM_INFO
	.align		4
.L_31:
        /*0008*/ 	.byte	0x04, 0x17
        /*000a*/ 	.short	(.L_33 - .L_32)
.L_32:
        /*000c*/ 	.word	0x00000000
        /*0010*/ 	.short	0x0000
        /*0012*/ 	.short	0x0000
        /*0014*/ 	.byte	0x00, 0xf0, 0x01, 0x20


	//----- nvinfo : EIATTR_AT_ENTRY_FRAGMENTS
	.align		4
.L_33:
        /*0018*/ 	.byte	0x04, 0x4f
        /*001a*/ 	.short	(.L_35 - .L_34)


	//   ....[0]....
.L_34:
        /*001c*/ 	.word	0x00000006


	//----- nvinfo : EIATTR_RESERVED_SMEM_USED
	.align		4
.L_35:
        /*0020*/ 	.byte	0x01, 0x41
	.zero		2


	//----- nvinfo : EIATTR_SPARSE_MMA_MASK
	.align		4
        /*0024*/ 	.byte	0x03, 0x50
        /*0026*/ 	.short	0x0000


	//----- nvinfo : EIATTR_TCGEN05_1CTA_USED
	.align		4
        /*0028*/ 	.byte	0x01, 0x51
	.zero		2


	//----- nvinfo : EIATTR_MAXREG_COUNT
	.align		4
        /*002c*/ 	.byte	0x03, 0x1b
        /*002e*/ 	.short	0x00ff


	//----- nvinfo : EIATTR_NUM_BARRIERS
	.align		4
        /*0030*/ 	.byte	0x02, 0x4c
        /*0032*/ 	.byte	0x07
	.zero		1


	//----- nvinfo : EIATTR_EXTERNS
	.align		4
        /*0034*/ 	.byte	0x04, 0x0f
        /*0036*/ 	.short	(.L_37 - .L_36)


	//   ....[0]....
	.align		4
.L_36:
        /*0038*/ 	.word	index@(__assertfail)


	//----- nvinfo : EIATTR_MERCURY_ISA_VERSION
	.align		4
.L_37:
        /*003c*/ 	.byte	0x03, 0x5f
        /*003e*/ 	.short	0x0101


	//----- nvinfo : EIATTR_INT_WARP_WIDE_INSTR_OFFSETS
	.align		4
        /*0040*/ 	.byte	0x04, 0x31
        /*0042*/ 	.short	(.L_39 - .L_38)


	//   ....[0]....
.L_38:
        /*0044*/ 	.word	0x00004140


	//   ....[1]....
        /*0048*/ 	.word	0x00004170


	//   ....[2]....
        /*004c*/ 	.word	0x00004190


	//   ....[3]....
        /*0050*/ 	.word	0x00004da0


	//   ....[4]....
        /*0054*/ 	.word	0x00004db0


	//   ....[5]....
        /*0058*/ 	.word	0x00004f70


	//   ....[6]....
        /*005c*/ 	.word	0x00004f90


	//   ....[7]....
        /*0060*/ 	.word	0x00004ff0


	//   ....[8]....
        /*0064*/ 	.word	0x00005050


	//----- nvinfo : EIATTR_COOP_GROUP_MASK_REGIDS
	.align		4
.L_39:
        /*0068*/ 	.byte	0x04, 0x29
        /*006a*/ 	.short	(.L_41 - .L_40)


	//   ....[0]....
.L_40:
        /*006c*/ 	.word	0xffffffff


	//   ....[1]....
        /*0070*/ 	.word	0xffffffff


	//   ....[2]....
        /*0074*/ 	.word	0xffffffff


	//   ....[3]....
        /*0078*/ 	.word	0xffffffff


	//   ....[4]....
        /*007c*/ 	.word	0xffffffff


	//   ....[5]....
        /*0080*/ 	.word	0xffffffff


	//   ....[6]....
        /*0084*/ 	.word	0xffffffff


	//   ....[7]....
        /*0088*/ 	.word	0xffffffff


	//   ....[8]....
        /*008c*/ 	.word	0xffffffff


	//   ....[9]....
        /*0090*/ 	.word	0xffffffff


	//   ....[10]....
        /*0094*/ 	.word	0xffffffff


	//   ....[11]....
        /*0098*/ 	.word	0xffffffff


	//   ....[12]....
        /*009c*/ 	.word	0xffffffff


	//   ....[13]....
        /*00a0*/ 	.word	0xffffffff


	//----- nvinfo : EIATTR_COOP_GROUP_INSTR_OFFSETS
	.align		4
.L_41:
        /*00a4*/ 	.byte	0x04, 0x28
        /*00a6*/ 	.short	(.L_43 - .L_42)


	//   ....[0]....
.L_42:
        /*00a8*/ 	.word	0x00000080


	//   ....[1]....
        /*00ac*/ 	.word	0x000004e0


	//   ....[2]....
        /*00b0*/ 	.word	0x00000780


	//   ....[3]....
        /*00b4*/ 	.word	0x000008e0


	//   ....[4]....
        /*00b8*/ 	.word	0x000009e0


	//   ....[5]....
        /*00bc*/ 	.word	0x00000b50


	//   ....[6]....
        /*00c0*/ 	.word	0x00000cf0


	//   ....[7]....
        /*00c4*/ 	.word	0x00000eb0


	//   ....[8]....
        /*00c8*/ 	.word	0x000020b0


	//   ....[9]....
        /*00cc*/ 	.word	0x00003340


	//   ....[10]....
        /*00d0*/ 	.word	0x00003550


	//   ....[11]....
        /*00d4*/ 	.word	0x00003580


	//   ....[12]....
        /*00d8*/ 	.word	0x00004020


	//   ....[13]....
        /*00dc*/ 	.word	0x00004250


	//----- nvinfo : EIATTR_VRC_CTA_INIT_COUNT
	.align		4
.L_43:
        /*00e0*/ 	.byte	0x02, 0x4a
        /*00e2*/ 	.byte	0x80
	.zero		1


	//----- nvinfo : EIATTR_SYSCALL_OFFSETS
	.align		4
        /*00e4*/ 	.byte	0x04, 0x46
        /*00e6*/ 	.short	(.L_45 - .L_44)


	//   ....[0]....
.L_44:
        /*00e8*/ 	.word	0x00005be0


	//   ....[1]....
        /*00ec*/ 	.word	0x00005cd0


	//   ....[2]....
        /*00f0*/ 	.word	0x000064f0


	//   ....[3]....
        /*00f4*/ 	.word	0x00006660


	//   ....[4]....
        /*00f8*/ 	.word	0x000067d0


	//   ....[5]....
        /*00fc*/ 	.word	0x00006940


	//   ....[6]....
        /*0100*/ 	.word	0x00006ab0


	//----- nvinfo : EIATTR_MBARRIER_INSTR_OFFSETS
	.align		4
.L_45:
        /*0104*/ 	.byte	0x04, 0x39
        /*0106*/ 	.short	(.L_47 - .L_46)


	//   ....[0]....
.L_46:
        /*0108*/ 	.word	0x00000600
        /*010c*/ 	.word	0x000000ff
        /*0110*/ 	.word	0x00000000
        /*0114*/ 	.short	0x0100
        /*0116*/ 	.byte	0x04
	.zero		1


	//   ....[1]....
        /*0118*/ 	.word	0x00000610
        /*011c*/ 	.word	0x000000ff
        /*0120*/ 	.word	0x00000058
        /*0124*/ 	.short	0x0100
        /*0126*/ 	.byte	0x04
	.zero		1


	//   ....[2]....
        /*0128*/ 	.word	0x00000620
        /*012c*/ 	.word	0x000000ff
        /*0130*/ 	.word	0x00000008
        /*0134*/ 	.short	0x0100
        /*0136*/ 	.byte	0x04
	.zero		1


	//   ....[3]....
        /*0138*/ 	.word	0x00000630
        /*013c*/ 	.word	0x000000ff
        /*0140*/ 	.word	0x00000060
        /*0144*/ 	.short	0x0100
        /*0146*/ 	.byte	0x04
	.zero		1


	//   ....[4]....
        /*0148*/ 	.word	0x00000640
        /*014c*/ 	.word	0x000000ff
        /*0150*/ 	.word	0x00000010
        /*0154*/ 	.short	0x0100
        /*0156*/ 	.byte	0x04
	.zero		1


	//   ....[5]....
        /*0158*/ 	.word	0x00000650
        /*015c*/ 	.word	0x000000ff
        /*0160*/ 	.word	0x00000068
        /*0164*/ 	.short	0x0100
        /*0166*/ 	.byte	0x04
	.zero		1


	//   ....[6]....
        /*0168*/ 	.word	0x00000660
        /*016c*/ 	.word	0x000000ff
        /*0170*/ 	.word	0x00000018
        /*0174*/ 	.short	0x0100
        /*0176*/ 	.byte	0x04
	.zero		1


	//   ....[7]....
        /*0178*/ 	.word	0x00000670
        /*017c*/ 	.word	0x000000ff
        /*0180*/ 	.word	0x00000070
        /*0184*/ 	.short	0x0100
        /*0186*/ 	.byte	0x04
	.zero		1


	//   ....[8]....
        /*0188*/ 	.word	0x00000680
        /*018c*/ 	.word	0x000000ff
        /*0190*/ 	.word	0x00000020
        /*0194*/ 	.short	0x0100
        /*0196*/ 	.byte	0x04
	.zero		1


	//   ....[9]....
        /*0198*/ 	.word	0x00000690
        /*019c*/ 	.word	0x000000ff
        /*01a0*/ 	.word	0x00000078
        /*01a4*/ 	.short	0x0100
        /*01a6*/ 	.byte	0x04
	.zero		1


	//   ....[10]....
        /*01a8*/ 	.word	0x000006a0
        /*01ac*/ 	.word	0x000000ff
        /*01b0*/ 	.word	0x00000028
        /*01b4*/ 	.short	0x0100
        /*01b6*/ 	.byte	0x04
	.zero		1


	//   ....[11]....
        /*01b8*/ 	.word	0x000006b0
        /*01bc*/ 	.word	0x000000ff
        /*01c0*/ 	.word	0x00000080
        /*01c4*/ 	.short	0x0100
        /*01c6*/ 	.byte	0x04
	.zero		1


	//   ....[12]....
        /*01c8*/ 	.word	0x000006c0
        /*01cc*/ 	.word	0x000000ff
        /*01d0*/ 	.word	0x00000030
        /*01d4*/ 	.short	0x0100
        /*01d6*/ 	.byte	0x04
	.zero		1


	//   ....[13]....
        /*01d8*/ 	.word	0x000006d0
        /*01dc*/ 	.word	0x000000ff
        /*01e0*/ 	.word	0x00000088
        /*01e4*/ 	.short	0x0100
        /*01e6*/ 	.byte	0x04
	.zero		1


	//   ....[14]....
        /*01e8*/ 	.word	0x000006e0
        /*01ec*/ 	.word	0x000000ff
        /*01f0*/ 	.word	0x00000038
        /*01f4*/ 	.short	0x0100
        /*01f6*/ 	.byte	0x04
	.zero		1


	//   ....[15]....
        /*01f8*/ 	.word	0x000006f0
        /*01fc*/ 	.word	0x000000ff
        /*0200*/ 	.word	0x00000090
        /*0204*/ 	.short	0x0100
        /*0206*/ 	.byte	0x04
	.zero		1


	//   ....[16]....
        /*0208*/ 	.word	0x00000700
        /*020c*/ 	.word	0x000000ff
        /*0210*/ 	.word	0x00000040
        /*0214*/ 	.short	0x0100
        /*0216*/ 	.byte	0x04
	.zero		1


	//   ....[17]....
        /*0218*/ 	.word	0x00000710
        /*021c*/ 	.word	0x000000ff
        /*0220*/ 	.word	0x00000098
        /*0224*/ 	.short	0x0100
        /*0226*/ 	.byte	0x04
	.zero		1


	//   ....[18]....
        /*0228*/ 	.word	0x00000720
        /*022c*/ 	.word	0x000000ff
        /*0230*/ 	.word	0x00000048
        /*0234*/ 	.short	0x0100
        /*0236*/ 	.byte	0x04
	.zero		1


	//   ....[19]....
        /*0238*/ 	.word	0x00000730
        /*023c*/ 	.word	0x000000ff
        /*0240*/ 	.word	0x000000a0
        /*0244*/ 	.short	0x0100
        /*0246*/ 	.byte	0x04
	.zero		1


	//   ....[20]....
        /*0248*/ 	.word	0x00000740
        /*024c*/ 	.word	0x000000ff
        /*0250*/ 	.word	0x00000050
        /*0254*/ 	.short	0x0100
        /*0256*/ 	.byte	0x04
	.zero		1


	//   ....[21]....
        /*0258*/ 	.word	0x00000750
        /*025c*/ 	.word	0x000000ff
        /*0260*/ 	.word	0x000000a8
        /*0264*/ 	.short	0x0100
        /*0266*/ 	.byte	0x04
	.zero		1


	//   ....[22]....
        /*0268*/ 	.word	0x00000890
        /*026c*/ 	.word	0x000000ff
        /*0270*/ 	.word	0x000000b0
        /*0274*/ 	.short	0x0100
        /*0276*/ 	.byte	0x04
	.zero		1


	//   ....[23]....
        /*0278*/ 	.word	0x000008a0
        /*027c*/ 	.word	0x000000ff
        /*0280*/ 	.word	0x000000c0
        /*0284*/ 	.short	0x0100
        /*0286*/ 	.byte	0x04
	.zero		1


	//   ....[24]....
        /*0288*/ 	.word	0x000008b0
        /*028c*/ 	.word	0x000000ff
        /*0290*/ 	.word	0x000000b8
        /*0294*/ 	.short	0x0100
        /*0296*/ 	.byte	0x04
	.zero		1


	//   ....[25]....
        /*0298*/ 	.word	0x000008c0
        /*029c*/ 	.word	0x000000ff
        /*02a0*/ 	.word	0x000000c8
        /*02a4*/ 	.short	0x0100
        /*02a6*/ 	.byte	0x04
	.zero		1


	//   ....[26]....
        /*02a8*/ 	.word	0x000009b0
        /*02ac*/ 	.word	0x000000ff
        /*02b0*/ 	.word	0x000000d0
        /*02b4*/ 	.short	0x0100
        /*02b6*/ 	.byte	0x06
	.zero		1


	//   ....[27]....
        /*02b8*/ 	.word	0x000009c0
        /*02bc*/ 	.word	0x000000ff
        /*02c0*/ 	.word	0x000000d8
        /*02c4*/ 	.short	0x0100
        /*02c6*/ 	.byte	0x06
	.zero		1


	//   ....[28]....
        /*02c8*/ 	.word	0x00000b00
        /*02cc*/ 	.word	0x000000ff
        /*02d0*/ 	.word	0x000000e0
        /*02d4*/ 	.short	0x0100
        /*02d6*/ 	.byte	0x06
	.zero		1


	//   ....[29]....
        /*02d8*/ 	.word	0x00000b10
        /*02dc*/ 	.word	0x000000ff
        /*02e0*/ 	.word	0x000000f0
        /*02e4*/ 	.short	0x0100
        /*02e6*/ 	.byte	0x06
	.zero		1


	//   ....[30]....
        /*02e8*/ 	.word	0x00000b20
        /*02ec*/ 	.word	0x000000ff
        /*02f0*/ 	.word	0x000000e8
        /*02f4*/ 	.short	0x0100
        /*02f6*/ 	.byte	0x06
	.zero		1


	//   ....[31]....
        /*02f8*/ 	.word	0x00000b30
        /*02fc*/ 	.word	0x000000ff
        /*0300*/ 	.word	0x000000f8
        /*0304*/ 	.short	0x0100
        /*0306*/ 	.byte	0x06
	.zero		1


	//   ....[32]....
        /*0308*/ 	.word	0x00000c60
        /*030c*/ 	.word	0x000000ff
        /*0310*/ 	.word	0x00000100
        /*0314*/ 	.short	0x0100
        /*0316*/ 	.byte	0x04
	.zero		1


	//   ....[33]....
        /*0318*/ 	.word	0x00000c70
        /*031c*/ 	.word	0x000000ff
        /*0320*/ 	.word	0x00000120
        /*0324*/ 	.short	0x0100
        /*0326*/ 	.byte	0x04
	.zero		1


	//   ....[34]....
        /*0328*/ 	.word	0x00000c80
        /*032c*/ 	.word	0x000000ff
        /*0330*/ 	.word	0x00000108
        /*0334*/ 	.short	0x0100
        /*0336*/ 	.byte	0x04
	.zero		1


	//   ....[35]....
        /*0338*/ 	.word	0x00000c90
        /*033c*/ 	.word	0x000000ff
        /*0340*/ 	.word	0x00000128
        /*0344*/ 	.short	0x0100
        /*0346*/ 	.byte	0x04
	.zero		1


	//   ....[36]....
        /*0348*/ 	.word	0x00000ca0
        /*034c*/ 	.word	0x000000ff
        /*0350*/ 	.word	0x00000110
        /*0354*/ 	.short	0x0100
        /*0356*/ 	.byte	0x04
	.zero		1


	//   ....[37]....
        /*0358*/ 	.word	0x00000cb0
        /*035c*/ 	.word	0x000000ff
        /*0360*/ 	.word	0x00000130
        /*0364*/ 	.short	0x0100
        /*0366*/ 	.byte	0x04
	.zero		1


	//   ....[38]....
        /*0368*/ 	.word	0x00000cc0
        /*036c*/ 	.word	0x000000ff
        /*0370*/ 	.word	0x00000118
        /*0374*/ 	.short	0x0100
        /*0376*/ 	.byte	0x04
	.zero		1


	//   ....[39]....
        /*0378*/ 	.word	0x00000cd0
        /*037c*/ 	.word	0x000000ff
        /*0380*/ 	.word	0x00000138
        /*0384*/ 	.short	0x0100
        /*0386*/ 	.byte	0x04
	.zero		1


	//   ....[40]....
        /*0388*/ 	.word	0x00000dc0
        /*038c*/ 	.word	0x000000ff
        /*0390*/ 	.word	0x00000140
        /*0394*/ 	.short	0x0100
        /*0396*/ 	.byte	0x04
	.zero		1


	//   ....[41]....
        /*0398*/ 	.word	0x00000dd0
        /*039c*/ 	.word	0x000000ff
        /*03a0*/ 	.word	0x00000150
        /*03a4*/ 	.short	0x0100
        /*03a6*/ 	.byte	0x04
	.zero		1


	//   ....[42]....
        /*03a8*/ 	.word	0x00000de0
        /*03ac*/ 	.word	0x000000ff
        /*03b0*/ 	.word	0x00000148
        /*03b4*/ 	.short	0x0100
        /*03b6*/ 	.byte	0x04
	.zero		1


	//   ....[43]....
        /*03b8*/ 	.word	0x00000df0
        /*03bc*/ 	.word	0x000000ff
        /*03c0*/ 	.word	0x00000158
        /*03c4*/ 	.short	0x0100
        /*03c6*/ 	.byte	0x04
	.zero		1


	//   ....[44]....
        /*03c8*/ 	.word	0x00001950
        /*03cc*/ 	.word	0x00000000
        /*03d0*/ 	.word	0x00000150
        /*03d4*/ 	.short	0x010a
        /*03d6*/ 	.byte	0xff
	.zero		1


	//   ....[45]....
        /*03d8*/ 	.word	0x00001980
        /*03dc*/ 	.word	0x00000000
        /*03e0*/ 	.word	0x00000140
        /*03e4*/ 	.short	0x0101
        /*03e6*/ 	.byte	0xff
	.zero		1


	//   ....[46]....
        /*03e8*/ 	.word	0x00001a30
        /*03ec*/ 	.word	0x000000ff
        /*03f0*/ 	.word	0x00000058
        /*03f4*/ 	.short	0x010a
        /*03f6*/ 	.byte	0x06
	.zero		1


	//   ....[47]....
        /*03f8*/ 	.word	0x00001ab0
        /*03fc*/ 	.word	0x000000ff
        /*0400*/ 	.word	0x00000058
        /*0404*/ 	.short	0x010a
        /*0406*/ 	.byte	0x21
	.zero		1


	//   ....[48]....
        /*0408*/ 	.word	0x00001c40
        /*040c*/ 	.word	0x000000ff
        /*0410*/ 	.word	0x00000058
        /*0414*/ 	.short	0x010a
        /*0416*/ 	.byte	0x06
	.zero		1


	//   ....[49]....
        /*0418*/ 	.word	0x00001d70
        /*041c*/ 	.word	0x000000ff
        /*0420*/ 	.word	0x000000d8
        /*0424*/ 	.short	0x0101
        /*0426*/ 	.byte	0x0f
	.zero		1


	//   ....[50]....
        /*0428*/ 	.word	0x00001d90
        /*042c*/ 	.word	0x000000ff
        /*0430*/ 	.word	0x00000058
        /*0434*/ 	.short	0x010a
        /*0436*/ 	.byte	0x06
	.zero		1


	//   ....[51]....
        /*0438*/ 	.word	0x00001e10
        /*043c*/ 	.word	0x000000ff
        /*0440*/ 	.word	0x00000058
        /*0444*/ 	.short	0x010a
        /*0446*/ 	.byte	0x09
	.zero		1


	//   ....[52]....
        /*0448*/ 	.word	0x00001fa0
        /*044c*/ 	.word	0x000000ff
        /*0450*/ 	.word	0x00000058
        /*0454*/ 	.short	0x010a
        /*0456*/ 	.byte	0x07
	.zero		1


	//   ....[53]....
        /*0458*/ 	.word	0x000020e0
        /*045c*/ 	.word	0x00000003
        /*0460*/ 	.word	0x000000e0
        /*0464*/ 	.short	0x010a
        /*0466*/ 	.byte	0xff
	.zero		1


	//   ....[54]....
        /*0468*/ 	.word	0x00002230
        /*046c*/ 	.word	0x00000000
        /*0470*/ 	.word	0x00000000
        /*0474*/ 	.short	0x0101
        /*0476*/ 	.byte	0xff
	.zero		1


	//   ....[55]....
        /*0478*/ 	.word	0x000027d0
        /*047c*/ 	.word	0x000000ff
        /*0480*/ 	.word	0x00000000
        /*0484*/ 	.short	0x010a
        /*0486*/ 	.byte	0x04
	.zero		1


	//   ....[56]....
        /*0488*/ 	.word	0x00002860
        /*048c*/ 	.word	0x000000ff
        /*0490*/ 	.word	0x00000000
        /*0494*/ 	.short	0x010a
        /*0496*/ 	.byte	0x05
	.zero		1


	//   ....[57]....
        /*0498*/ 	.word	0x000028f0
        /*049c*/ 	.word	0x000000ff
        /*04a0*/ 	.word	0x00000000
        /*04a4*/ 	.short	0x010a
        /*04a6*/ 	.byte	0x05
	.zero		1


	//   ....[58]....
        /*04a8*/ 	.word	0x00002980
        /*04ac*/ 	.word	0x000000ff
        /*04b0*/ 	.word	0x00000000
        /*04b4*/ 	.short	0x010a
        /*04b6*/ 	.byte	0x05
	.zero		1


	//   ....[59]....
        /*04b8*/ 	.word	0x00002a10
        /*04bc*/ 	.word	0x000000ff
        /*04c0*/ 	.word	0x00000000
        /*04c4*/ 	.short	0x010a
        /*04c6*/ 	.byte	0x05
	.zero		1


	//   ....[60]....
        /*04c8*/ 	.word	0x00002aa0
        /*04cc*/ 	.word	0x000000ff
        /*04d0*/ 	.word	0x00000000
        /*04d4*/ 	.short	0x010a
        /*04d6*/ 	.byte	0x05
	.zero		1


	//   ....[61]....
        /*04d8*/ 	.word	0x00002b30
        /*04dc*/ 	.word	0x000000ff
        /*04e0*/ 	.word	0x00000000
        /*04e4*/ 	.short	0x010a
        /*04e6*/ 	.byte	0x05
	.zero		1


	//   ....[62]....
        /*04e8*/ 	.word	0x00002bc0
        /*04ec*/ 	.word	0x000000ff
        /*04f0*/ 	.word	0x00000000
        /*04f4*/ 	.short	0x010a
        /*04f6*/ 	.byte	0x05
	.zero		1


	//   ....[63]....
        /*04f8*/ 	.word	0x00002c50
        /*04fc*/ 	.word	0x000000ff
        /*0500*/ 	.word	0x00000000
        /*0504*/ 	.short	0x010a
        /*0506*/ 	.byte	0x05
	.zero		1


	//   ....[64]....
        /*0508*/ 	.word	0x00002ce0
        /*050c*/ 	.word	0x000000ff
        /*0510*/ 	.word	0x00000000
        /*0514*/ 	.short	0x010a
        /*0516*/ 	.byte	0x05
	.zero		1


	//   ....[65]....
        /*0518*/ 	.word	0x00002d80
        /*051c*/ 	.word	0x00000000
        /*0520*/ 	.word	0x00000000
        /*0524*/ 	.short	0x010a
        /*0526*/ 	.byte	0xff
	.zero		1


	//   ....[66]....
        /*0528*/ 	.word	0x00002ea0
        /*052c*/ 	.word	0x00000002
        /*0530*/ 	.word	0x00000140
        /*0534*/ 	.short	0x010a
        /*0536*/ 	.byte	0xff
	.zero		1


	//   ....[67]....
        /*0538*/ 	.word	0x00002f10
        /*053c*/ 	.word	0x00000002
        /*0540*/ 	.word	0x00000000
        /*0544*/ 	.short	0x0101
        /*0546*/ 	.byte	0xff
	.zero		1


	//   ....[68]....
        /*0548*/ 	.word	0x00002f30
        /*054c*/ 	.word	0x000000ff
        /*0550*/ 	.word	0x000000f0
        /*0554*/ 	.short	0x010a
        /*0556*/ 	.byte	0x04
	.zero		1


	//   ....[69]....
        /*0558*/ 	.word	0x00003050
        /*055c*/ 	.word	0x00000002
        /*0560*/ 	.word	0x000000e0
        /*0564*/ 	.short	0x010a
        /*0566*/ 	.byte	0xff
	.zero		1


	//   ....[70]....
        /*0568*/ 	.word	0x00003150
        /*056c*/ 	.word	0x00000002
        /*0570*/ 	.word	0x00000000
        /*0574*/ 	.short	0x0101
        /*0576*/ 	.byte	0xff
	.zero		1


	//   ....[71]....
        /*0578*/ 	.word	0x000031e0
        /*057c*/ 	.word	0x000000ff
        /*0580*/ 	.word	0x000000f0
        /*0584*/ 	.short	0x0106
        /*0586*/ 	.byte	0x04
	.zero		1


	//   ....[72]....
        /*0588*/ 	.word	0x00003200
        /*058c*/ 	.word	0x000000ff
        /*0590*/ 	.word	0x000000f0
        /*0594*/ 	.short	0x010a
        /*0596*/ 	.byte	0x04
	.zero		1


	//   ....[73]....
        /*0598*/ 	.word	0x00003290
        /*059c*/ 	.word	0x000000ff
        /*05a0*/ 	.word	0x000000f0
        /*05a4*/ 	.short	0x0106
        /*05a6*/ 	.byte	0x06
	.zero		1


	//   ....[74]....
        /*05a8*/ 	.word	0x000032d0
        /*05ac*/ 	.word	0x00000000
        /*05b0*/ 	.word	0x000000f0
        /*05b4*/ 	.short	0x010a
        /*05b6*/ 	.byte	0xff
	.zero		1


	//   ....[75]....
        /*05b8*/ 	.word	0x00003820
        /*05bc*/ 	.word	0x00000000
        /*05c0*/ 	.word	0x000000e0
        /*05c4*/ 	.short	0x010a
        /*05c6*/ 	.byte	0xff
	.zero		1


	//   ....[76]....
        /*05c8*/ 	.word	0x00003920
        /*05cc*/ 	.word	0x00000003
        /*05d0*/ 	.word	0x00000000
        /*05d4*/ 	.short	0x0101
        /*05d6*/ 	.byte	0xff
	.zero		1


	//   ....[77]....
        /*05d8*/ 	.word	0x00003930
        /*05dc*/ 	.word	0x000000ff
        /*05e0*/ 	.word	0x00000000
        /*05e4*/ 	.short	0x010a
        /*05e6*/ 	.byte	0x05
	.zero		1


	//   ....[78]....
        /*05e8*/ 	.word	0x000039b0
        /*05ec*/ 	.word	0x000000ff
        /*05f0*/ 	.word	0x00000120
        /*05f4*/ 	.short	0x010a
        /*05f6*/ 	.byte	0x1f
	.zero		1


	//   ....[79]....
        /*05f8*/ 	.word	0x00003a80
        /*05fc*/ 	.word	0x000000ff
        /*0600*/ 	.word	0x00000000
        /*0604*/ 	.short	0x010a
        /*0606*/ 	.byte	0x07
	.zero		1


	//   ....[80]....
        /*0608*/ 	.word	0x00003bc0
        /*060c*/ 	.word	0x000000ff
        /*0610*/ 	.word	0x00000000
        /*0614*/ 	.short	0x010a
        /*0616*/ 	.byte	0x06
	.zero		1


	//   ....[81]....
        /*0618*/ 	.word	0x00003e50
        /*061c*/ 	.word	0x000000ff
        /*0620*/ 	.word	0x00000000
        /*0624*/ 	.short	0x010a
        /*0626*/ 	.byte	0x04
	.zero		1


	//   ....[82]....
        /*0628*/ 	.word	0x00003ee0
        /*062c*/ 	.word	0x000000ff
        /*0630*/ 	.word	0x00000000
        /*0634*/ 	.short	0x010a
        /*0636*/ 	.byte	0x05
	.zero		1


	//   ....[83]....
        /*0638*/ 	.word	0x00003f70
        /*063c*/ 	.word	0x000000ff
        /*0640*/ 	.word	0x00000000
        /*0644*/ 	.short	0x010a
        /*0646*/ 	.byte	0x05
	.zero		1


	//   ....[84]....
        /*0648*/ 	.word	0x00004000
        /*064c*/ 	.word	0x000000ff
        /*0650*/ 	.word	0x00000000
        /*0654*/ 	.short	0x010a
        /*0656*/ 	.byte	0x04
	.zero		1


	//   ....[85]....
        /*0658*/ 	.word	0x000044e0
        /*065c*/ 	.word	0x00000003
        /*0660*/ 	.word	0x000000e0
        /*0664*/ 	.short	0x010a
        /*0666*/ 	.byte	0xff
	.zero		1


	//   ....[86]....
        /*0668*/ 	.word	0x00004650
        /*066c*/ 	.word	0x00000000
        /*0670*/ 	.word	0x00000000
        /*0674*/ 	.short	0x0101
        /*0676*/ 	.byte	0xff
	.zero		1


	//   ....[87]....
        /*0678*/ 	.word	0x00004b00
        /*067c*/ 	.word	0x000000ff
        /*0680*/ 	.word	0x000000d8
        /*0684*/ 	.short	0x010a
        /*0686*/ 	.byte	0x06
	.zero		1


	//   ....[88]....
        /*0688*/ 	.word	0x00004cd0
        /*068c*/ 	.word	0x000000ff
        /*0690*/ 	.word	0x000000c0
        /*0694*/ 	.short	0x010a
        /*0696*/ 	.byte	0x07
	.zero		1


	//   ....[89]....
        /*0698*/ 	.word	0x00005090
        /*069c*/ 	.word	0x000000ff
        /*06a0*/ 	.word	0x000000b0
        /*06a4*/ 	.short	0x010b
        /*06a6*/ 	.byte	0x07
	.zero		1


	//   ....[90]....
        /*06a8*/ 	.word	0x000050a0
        /*06ac*/ 	.word	0x000000ff
        /*06b0*/ 	.word	0x00000000
        /*06b4*/ 	.short	0x0101
        /*06b6*/ 	.byte	0x04
	.zero		1


	//   ....[91]....
        /*06b8*/ 	.word	0x000050f0
        /*06bc*/ 	.word	0x000000ff
        /*06c0*/ 	.word	0x00000000
        /*06c4*/ 	.short	0x010a
        /*06c6*/ 	.byte	0x04
	.zero		1


	//   ....[92]....
        /*06c8*/ 	.word	0x00005190
        /*06cc*/ 	.word	0x00000000
        /*06d0*/ 	.word	0x00000000
        /*06d4*/ 	.short	0x010a
        /*06d6*/ 	.byte	0xff
	.zero		1


	//   ....[93]....
        /*06d8*/ 	.word	0x000054a0
        /*06dc*/ 	.word	0x00000008
        /*06e0*/ 	.word	0x000000e0
        /*06e4*/ 	.short	0x010a
        /*06e6*/ 	.byte	0xff
	.zero		1


	//   ....[94]....
        /*06e8*/ 	.word	0x00005620
        /*06ec*/ 	.word	0x00000000
        /*06f0*/ 	.word	0x00000000
        /*06f4*/ 	.short	0x0101
        /*06f6*/ 	.byte	0xff
	.zero		1


	//   ....[95]....
        /*06f8*/ 	.word	0x000060a0
        /*06fc*/ 	.word	0x00000000
        /*0700*/ 	.word	0x000000b0
        /*0704*/ 	.short	0x010a
        /*0706*/ 	.byte	0xff
	.zero		1


	//   ....[96]....
        /*0708*/ 	.word	0x000060c0
        /*070c*/ 	.word	0x00000011
        /*0710*/ 	.word	0x00000100
        /*0714*/ 	.short	0x010a
        /*0716*/ 	.byte	0xff
	.zero		1


	//   ....[97]....
        /*0718*/ 	.word	0x000061c0
        /*071c*/ 	.word	0x00000000
        /*0720*/ 	.word	0x000000b0
        /*0724*/ 	.short	0x010a
        /*0726*/ 	.byte	0xff
	.zero		1


	//   ....[98]....
        /*0728*/ 	.word	0x000063d0
        /*072c*/ 	.word	0x00000011
        /*0730*/ 	.word	0x00000100
        /*0734*/ 	.short	0x010a
        /*0736*/ 	.byte	0xff
	.zero		1


	//   ....[99]....
        /*0738*/ 	.word	0x00006df0
        /*073c*/ 	.word	0x000000ff
        /*0740*/ 	.word	0x00000000
        /*0744*/ 	.short	0x0101
        /*0746*/ 	.byte	0x04
	.zero		1


	//   ....[100]....
        /*0748*/ 	.word	0x00007820
        /*074c*/ 	.word	0x00000000
        /*0750*/ 	.word	0x00000000
        /*0754*/ 	.short	0x0101
        /*0756*/ 	.byte	0xff
	.zero		1


	//   ....[101]....
        /*0758*/ 	.word	0x00007ac0
        /*075c*/ 	.word	0x00000000
        /*0760*/ 	.word	0x00000150
        /*0764*/ 	.short	0x010a
        /*0766*/ 	.byte	0xff
	.zero		1


	//   ....[102]....
        /*0768*/ 	.word	0x00007b20
        /*076c*/ 	.word	0x00000000
        /*0770*/ 	.word	0x00000058
        /*0774*/ 	.short	0x010a
        /*0776*/ 	.byte	0xff
	.zero		1


	//   ....[103]....
        /*0778*/ 	.word	0x00007b80
        /*077c*/ 	.word	0x00000000
        /*0780*/ 	.word	0x00000058
        /*0784*/ 	.short	0x010a
        /*0786*/ 	.byte	0xff
	.zero		1


	//   ....[104]....
        /*0788*/ 	.word	0x00007bd0
        /*078c*/ 	.word	0x00000003
        /*0790*/ 	.word	0x000000e0
        /*0794*/ 	.short	0x010a
        /*0796*/ 	.byte	0xff
	.zero		1


	//   ....[105]....
        /*0798*/ 	.word	0x00007c30
        /*079c*/ 	.word	0x00000000
        /*07a0*/ 	.word	0x00000000
        /*07a4*/ 	.short	0x010a
        /*07a6*/ 	.byte	0xff
	.zero		1


	//   ....[106]....
        /*07a8*/ 	.word	0x00007c90
        /*07ac*/ 	.word	0x00000000
        /*07b0*/ 	.word	0x00000000
        /*07b4*/ 	.short	0x010a
        /*07b6*/ 	.byte	0xff
	.zero		1


	//   ....[107]....
        /*07b8*/ 	.word	0x00007cf0
        /*07bc*/ 	.word	0x00000000
        /*07c0*/ 	.word	0x00000000
        /*07c4*/ 	.short	0x010a
        /*07c6*/ 	.byte	0xff
	.zero		1


	//   ....[108]....
        /*07c8*/ 	.word	0x00007d50
        /*07cc*/ 	.word	0x00000000
        /*07d0*/ 	.word	0x00000000
        /*07d4*/ 	.short	0x010a
        /*07d6*/ 	.byte	0xff
	.zero		1


	//   ....[109]....
        /*07d8*/ 	.word	0x00007db0
        /*07dc*/ 	.word	0x00000000
        /*07e0*/ 	.word	0x00000000
        /*07e4*/ 	.short	0x010a
        /*07e6*/ 	.byte	0xff
	.zero		1


	//   ....[110]....
        /*07e8*/ 	.word	0x00007e10
        /*07ec*/ 	.word	0x00000000
        /*07f0*/ 	.word	0x00000000
        /*07f4*/ 	.short	0x010a
        /*07f6*/ 	.byte	0xff
	.zero		1


	//   ....[111]....
        /*07f8*/ 	.word	0x00007e70
        /*07fc*/ 	.word	0x00000000
        /*0800*/ 	.word	0x00000000
        /*0804*/ 	.short	0x010a
        /*0806*/ 	.byte	0xff
	.zero		1


	//   ....[112]....
        /*0808*/ 	.word	0x00007ed0
        /*080c*/ 	.word	0x00000000
        /*0810*/ 	.word	0x00000000
        /*0814*/ 	.short	0x010a
        /*0816*/ 	.byte	0xff
	.zero		1


	//   ....[113]....
        /*0818*/ 	.word	0x00007f30
        /*081c*/ 	.word	0x00000000
        /*0820*/ 	.word	0x00000000
        /*0824*/ 	.short	0x010a
        /*0826*/ 	.byte	0xff
	.zero		1


	//   ....[114]....
        /*0828*/ 	.word	0x00007f90
        /*082c*/ 	.word	0x00000000
        /*0830*/ 	.word	0x00000000
        /*0834*/ 	.short	0x010a
        /*0836*/ 	.byte	0xff
	.zero		1


	//   ....[115]....
        /*0838*/ 	.word	0x00007fe0
        /*083c*/ 	.word	0x00000002
        /*0840*/ 	.word	0x00000140
        /*0844*/ 	.short	0x010a
        /*0846*/ 	.byte	0xff
	.zero		1


	//   ....[116]....
        /*0848*/ 	.word	0x00008040
        /*084c*/ 	.word	0x00000002
        /*0850*/ 	.word	0x000000f0
        /*0854*/ 	.short	0x010a
        /*0856*/ 	.byte	0xff
	.zero		1


	//   ....[117]....
        /*0858*/ 	.word	0x00008090
        /*085c*/ 	.word	0x00000002
        /*0860*/ 	.word	0x000000e0
        /*0864*/ 	.short	0x010a
        /*0866*/ 	.byte	0xff
	.zero		1


	//   ....[118]....
        /*0868*/ 	.word	0x000080f0
        /*086c*/ 	.word	0x00000000
        /*0870*/ 	.word	0x000000f0
        /*0874*/ 	.short	0x010a
        /*0876*/ 	.byte	0xff
	.zero		1


	//   ....[119]....
        /*0878*/ 	.word	0x00008140
        /*087c*/ 	.word	0x00000000
        /*0880*/ 	.word	0x000000e0
        /*0884*/ 	.short	0x010a
        /*0886*/ 	.byte	0xff
	.zero		1


	//   ....[120]....
        /*0888*/ 	.word	0x000081a0
        /*088c*/ 	.word	0x00000002
        /*0890*/ 	.word	0x00000120
        /*0894*/ 	.short	0x010a
        /*0896*/ 	.byte	0xff
	.zero		1


	//   ....[121]....
        /*0898*/ 	.word	0x00008200
        /*089c*/ 	.word	0x00000000
        /*08a0*/ 	.word	0x00000000
        /*08a4*/ 	.short	0x010a
        /*08a6*/ 	.byte	0xff
	.zero		1


	//   ....[122]....
        /*08a8*/ 	.word	0x00008260
        /*08ac*/ 	.word	0x00000000
        /*08b0*/ 	.word	0x00000000
        /*08b4*/ 	.short	0x010a
        /*08b6*/ 	.byte	0xff
	.zero		1


	//   ....[123]....
        /*08b8*/ 	.word	0x000082c0
        /*08bc*/ 	.word	0x00000000
        /*08c0*/ 	.word	0x00000000
        /*08c4*/ 	.short	0x010a
        /*08c6*/ 	.byte	0xff
	.zero		1


	//   ....[124]....
        /*08c8*/ 	.word	0x00008320
        /*08cc*/ 	.word	0x00000000
        /*08d0*/ 	.word	0x00000000
        /*08d4*/ 	.short	0x010a
        /*08d6*/ 	.byte	0xff
	.zero		1


	//   ....[125]....
        /*08d8*/ 	.word	0x00008380
        /*08dc*/ 	.word	0x00000000
        /*08e0*/ 	.word	0x00000000
        /*08e4*/ 	.short	0x010a
        /*08e6*/ 	.byte	0xff
	.zero		1


	//   ....[126]....
        /*08e8*/ 	.word	0x000083d0
        /*08ec*/ 	.word	0x00000003
        /*08f0*/ 	.word	0x000000e0
        /*08f4*/ 	.short	0x010a
        /*08f6*/ 	.byte	0xff
	.zero		1


	//   ....[127]....
        /*08f8*/ 	.word	0x00008430
        /*08fc*/ 	.word	0x00000000
        /*0900*/ 	.word	0x000000d8
        /*0904*/ 	.short	0x010a
        /*0906*/ 	.byte	0xff
	.zero		1


	//   ....[128]....
        /*0908*/ 	.word	0x00008490
        /*090c*/ 	.word	0x00000002
        /*0910*/ 	.word	0x000000c0
        /*0914*/ 	.short	0x010a
        /*0916*/ 	.byte	0xff
	.zero		1


	//   ....[129]....
        /*0918*/ 	.word	0x000084f0
        /*091c*/ 	.word	0x00000000
        /*0920*/ 	.word	0x00000000
        /*0924*/ 	.short	0x010a
        /*0926*/ 	.byte	0xff
	.zero		1


	//   ....[130]....
        /*0928*/ 	.word	0x00008540
        /*092c*/ 	.word	0x00000008
        /*0930*/ 	.word	0x000000e0
        /*0934*/ 	.short	0x010a
        /*0936*/ 	.byte	0xff
	.zero		1


	//   ....[131]....
        /*0938*/ 	.word	0x00008590
        /*093c*/ 	.word	0x00000000
        /*0940*/ 	.word	0x000000b0
        /*0944*/ 	.short	0x010a
        /*0946*/ 	.byte	0xff
	.zero		1


	//   ....[132]....
        /*0948*/ 	.word	0x000085e0
        /*094c*/ 	.word	0x00000011
        /*0950*/ 	.word	0x00000100
        /*0954*/ 	.short	0x010a
        /*0956*/ 	.byte	0xff
	.zero		1


	//----- nvinfo : EIATTR_NUM_MBARRIERS
	.align		4
.L_47:
        /*0958*/ 	.byte	0x03, 0x38
        /*095a*/ 	.short	0x002c


	//----- nvinfo : EIATTR_EXIT_INSTR_OFFSETS
	.align		4
        /*095c*/ 	.byte	0x04, 0x1c
        /*095e*/ 	.short	(.L_49 - .L_48)


	//   ....[0]....
.L_48:
        /*0960*/ 	.word	0x00002db0


	//   ....[1]....
        /*0964*/ 	.word	0x000032a0


	//   ....[2]....
        /*0968*/ 	.word	0x00003300


	//   ....[3]....
        /*096c*/ 	.word	0x00004260


	//   ....[4]....
        /*0970*/ 	.word	0x000051c0


	//   ....[5]....
        /*0974*/ 	.word	0x00005200


	//   ....[6]....
        /*0978*/ 	.word	0x000079d0


	//   ....[7]....
        /*097c*/ 	.word	0x00007a50


	//   ....[8]....
        /*0980*/ 	.word	0x00007a80


	//   ....[9]....
        /*0984*/ 	.word	0x00007ab0


	//----- nvinfo : EIATTR_MAX_THREADS
	.align		4
.L_49:
        /*0988*/ 	.byte	0x04, 0x05
        /*098a*/ 	.short	(.L_51 - .L_50)
.L_50:
        /*098c*/ 	.word	0x00000100
        /*0990*/ 	.word	0x00000001
        /*0994*/ 	.word	0x00000001


	//----- nvinfo : EIATTR_CRS_STACK_SIZE
	.align		4
.L_51:
        /*0998*/ 	.byte	0x04, 0x1e
        /*099a*/ 	.short	(.L_53 - .L_52)
.L_52:
        /*099c*/ 	.word	0x00000000


	//----- nvinfo : EIATTR_CBANK_PARAM_SIZE
	.align		4
.L_53:
        /*09a0*/ 	.byte	0x03, 0x19
        /*09a2*/ 	.short	0x0800


	//----- nvinfo : EIATTR_PARAM_CBANK
	.align		4
        /*09a4*/ 	.byte	0x04, 0x0a
        /*09a6*/ 	.short	(.L_55 - .L_54)
	.align		4
.L_54:
        /*09a8*/ 	.word	index@(.nv.constant0._ZN7cutlass13device_kernelINS_4gemm6kernel13GemmUniversalIN4cute5tupleIJiiiiEEENS1_10collective13CollectiveMmaINS1_35MainloopSm100TmaUmmaWarpSpecializedILi11ELi2ELi4ENS5_IJNS4_1CILi2EEENSA_ILi1EEESC_EEEEENS5_IJNSA_ILi64EEENSA_ILi80EEESF_EEENS_6half_tENS5_IJlSC_lEEESI_SJ_NS4_8TiledMMAINS4_8MMA_AtomIJNS4_20SM100_MMA_F16BF16_SSISI_SI_fLi64ELi80ELNS4_4UMMA5MajorE0ELSO_0ELNSN_7ScaleInE0ELSP_0EEEEEENS4_6LayoutINS5_IJSC_SC_SC_EEENS5_IJNSA_ILi0EEESU_SU_EEEEENS5_IJNS4_10UnderscoreESX_SX_EEEEENS4_13SM90_TMA_LOADENS4_14ComposedLayoutINS4_7SwizzleILi3ELi4ELi3EEENS4_18smem_ptr_flag_bitsILi16EEENSS_INS5_IJNSA_ILi8EEESF_EEENS5_IJSF_SC_EEEEEEEvNS4_8identityENS4_23SM90_TMA_LOAD_MULTICASTES1A_vS1B_EENS_8epilogue10collective18CollectiveEpilogueINS1E_23Sm100TmaWarpSpecializedILi2ELi1ELi40ELb1ELb0EEEJSH_NS5_IJNSS_ISF_SC_EENSS_ISG_SC_EEEEESI_SJ_SI_SJ_NS1E_6fusion15FusionCallbacksIS1I_NS1M_17LinearCombinationISI_fSI_fLNS_15FloatRoundStyleE2EEESH_S1L_JEEENS4_5SM1004TMEM4LOAD26SM100_TMEM_LOAD_16dp256b2xES10_NS11_INS12_ILi1ELi4ELi3EEES15_NSS_INS5_IJS16_NSA_ILi16EEEEEENS5_IJS1X_SC_EEEEEEENS4_17SM75_U32x4_LDSM_NENS4_14SM90_TMA_STOREES21_NS4_17SM90_U32x4_STSM_NENS4_39AutoVectorizingCopyWithAssumedAlignmentILi128EEEEEEvvEEEEvNT_6ParamsE)
        /*09ac*/ 	.short	0x0380
        /*09ae*/ 	.short	0x0800


	//----- nvinfo : EIATTR_SW_WAR
	.align		4
.L_55:
        /*09b0*/ 	.byte	0x04, 0x36
        /*09b2*/ 	.short	(.L_57 - .L_56)
.L_56:
        /*09b4*/ 	.word	0x00000008
.L_57:


//--------------------- .nv.callgraph             --------------------------
	.section	.nv.callgraph,"",@"SHT_CUDA_CALLGRAPH"
	.align	4
	.sectionentsize	8
	.align		4
        /*0000*/ 	.word	0x00000000
	.align		4
        /*0004*/ 	.word	0xffffffff
	.align		4
        /*0008*/ 	.word	index@(_ZN7cutlass13device_kernelINS_4gemm6kernel13GemmUniversalIN4cute5tupleIJiiiiEEENS1_10collective13CollectiveMmaINS1_35MainloopSm100TmaUmmaWarpSpecializedILi11ELi2ELi4ENS5_IJNS4_1CILi2EEENSA_ILi1EEESC_EEEEENS5_IJNSA_ILi64EEENSA_ILi80EEESF_EEENS_6half_tENS5_IJlSC_lEEESI_SJ_NS4_8TiledMMAINS4_8MMA_AtomIJNS4_20SM100_MMA_F16BF16_SSISI_SI_fLi64ELi80ELNS4_4UMMA5MajorE0ELSO_0ELNSN_7ScaleInE0ELSP_0EEEEEENS4_6LayoutINS5_IJSC_SC_SC_EEENS5_IJNSA_ILi0EEESU_SU_EEEEENS5_IJNS4_10UnderscoreESX_SX_EEEEENS4_13SM90_TMA_LOADENS4_14ComposedLayoutINS4_7SwizzleILi3ELi4ELi3EEENS4_18smem_ptr_flag_bitsILi16EEENSS_INS5_IJNSA_ILi8EEESF_EEENS5_IJSF_SC_EEEEEEEvNS4_8identityENS4_23SM90_TMA_LOAD_MULTICASTES1A_vS1B_EENS_8epilogue10collective18CollectiveEpilogueINS1E_23Sm100TmaWarpSpecializedILi2ELi1ELi40ELb1ELb0EEEJSH_NS5_IJNSS_ISF_SC_EENSS_ISG_SC_EEEEESI_SJ_SI_SJ_NS1E_6fusion15FusionCallbacksIS1I_NS1M_17LinearCombinationISI_fSI_fLNS_15FloatRoundStyleE2EEESH_S1L_JEEENS4_5SM1004TMEM4LOAD26SM100_TMEM_LOAD_16dp256b2xES10_NS11_INS12_ILi1ELi4ELi3EEES15_NSS_INS5_IJS16_NSA_ILi16EEEEEENS5_IJS1X_SC_EEEEEEENS4_17SM75_U32x4_LDSM_NENS4_14SM90_TMA_STOREES21_NS4_17SM90_U32x4_STSM_NENS4_39AutoVectorizingCopyWithAssumedAlignmentILi128EEEEEEvvEEEEvNT_6ParamsE)
	.align		4
        /*000c*/ 	.word	index@(__assertfail)
	.align		4
        /*0010*/ 	.word	0x00000000
	.align		4
        /*0014*/ 	.word	0xfffffffe
	.align		4
        /*0018*/ 	.word	0x00000000
	.align		4
        /*001c*/ 	.word	0xfffffffd
	.align		4
        /*0020*/ 	.word	0x00000000
	.align		4
        /*0024*/ 	.word	0xfffffffc


//--------------------- .nv.constant4             --------------------------
	.section	.nv.constant4,"a",@progbits
	.align	8
	.align		8
.nv.constant4:
        /*0000*/ 	.dword	__assertfail
	.align		8
        /*0008*/ 	.dword	__unnamed_1
	.align		8
        /*0010*/ 	.dword	__unnamed_2
	.align		8
        /*0018*/ 	.dword	_ZN40_INTERNAL_c02040f3_4_k_cu_7dd9e6c8_108304cuda3std3__45__cpo5beginE
	.align		8
        /*0020*/ 	.dword	_ZN40_INTERNAL_c02040f3_4_k_cu_7dd9e6c8_108304cuda3std3__45__cpo3endE
	.align		8
        /*0028*/ 	.dword	_ZN40_INTERNAL_c02040f3_4_k_cu_7dd9e6c8_108304cuda3std3__45__cpo6cbeginE
	.align		8
        /*0030*/ 	.dword	_ZN40_INTERNAL_c02040f3_4_k_cu_7dd9e6c8_108304cuda3std3__45__cpo4cendE
	.align		8
        /*0038*/ 	.dword	_ZN40_INTERNAL_c02040f3_4_k_cu_7dd9e6c8_108304cuda3std3__442_GLOBAL__N__c02040f3_4_k_cu_7dd9e6c8_108306ignoreE
	.align		8
        /*0040*/ 	.dword	_ZN40_INTERNAL_c02040f3_4_k_cu_7dd9e6c8_108304cuda3std3__419piecewise_constructE
	.align		8
        /*0048*/ 	.dword	_ZN40_INTERNAL_c02040f3_4_k_cu_7dd9e6c8_108304cuda3std3__48in_placeE
	.align		8
        /*0050*/ 	.dword	_ZN40_INTERNAL_c02040f3_4_k_cu_7dd9e6c8_108304cuda3std6ranges3__45__cpo4swapE
	.align		8
        /*0058*/ 	.dword	_ZN40_INTERNAL_c02040f3_4_k_cu_7dd9e6c8_108304cuda3std6ranges3__45__cpo9iter_moveE
	.align		8
        /*0060*/ 	.dword	_ZN40_INTERNAL_c02040f3_4_k_cu_7dd9e6c8_108304cute7productE
	.align		8
        /*0068*/ 	.dword	_ZN40_INTERNAL_c02040f3_4_k_cu_7dd9e6c8_108304cute1_E
	.align		8
        /*0070*/ 	.dword	$str$25
	.align		8
        /*0078*/ 	.dword	$str$26
	.align		8
        /*0080*/ 	.dword	$str$27
	.align		8
        /*0088*/ 	.dword	$str$28


//--------------------- .text._ZN7cutlass13device_kernelINS_4gemm6kernel13GemmUniversalIN4cute5tupleIJiiiiEEENS1_10collective13CollectiveMmaINS1_35MainloopSm100TmaUmmaWarpSpecializedILi11ELi2ELi4ENS5_IJNS4_1CILi2EEENSA_ILi1EEESC_EEEEENS5_IJNSA_ILi64EEENSA_ILi80EEESF_EEENS_6half_tENS5_IJlSC_lEEESI_SJ_NS4_8TiledMMAINS4_8MMA_AtomIJNS4_20SM100_MMA_F16BF16_SSISI_SI_fLi64ELi80ELNS4_4UMMA5MajorE0ELSO_0ELNSN_7ScaleInE0ELSP_0EEEEEENS4_6LayoutINS5_IJSC_SC_SC_EEENS5_IJNSA_ILi0EEESU_SU_EEEEENS5_IJNS4_10UnderscoreESX_SX_EEEEENS4_13SM90_TMA_LOADENS4_14ComposedLayoutINS4_7SwizzleILi3ELi4ELi3EEENS4_18smem_ptr_flag_bitsILi16EEENSS_INS5_IJNSA_ILi8EEESF_EEENS5_IJSF_SC_EEEEEEEvNS4_8identityENS4_23SM90_TMA_LOAD_MULTICASTES1A_vS1B_EENS_8epilogue10collective18CollectiveEpilogueINS1E_23Sm100TmaWarpSpecializedILi2ELi1ELi40ELb1ELb0EEEJSH_NS5_IJNSS_ISF_SC_EENSS_ISG_SC_EEEEESI_SJ_SI_SJ_NS1E_6fusion15FusionCallbacksIS1I_NS1M_17LinearCombinationISI_fSI_fLNS_15FloatRoundStyleE2EEESH_S1L_JEEENS4_5SM1004TMEM4LOAD26SM100_TMEM_LOAD_16dp256b2xES10_NS11_INS12_ILi1ELi4ELi3EEES15_NSS_INS5_IJS16_NSA_ILi16EEEEEENS5_IJS1X_SC_EEEEEEENS4_17SM75_U32x4_LDSM_NENS4_14SM90_TMA_STOREES21_NS4_17SM90_U32x4_STSM_NENS4_39AutoVectorizingCopyWithAssumedAlignmentILi128EEEEEEvvEEEEvNT_6ParamsE --------------------------
	.section	.text._ZN7cutlass13device_kernelINS_4gemm6kernel13GemmUniversalIN4cute5tupleIJiiiiEEENS1_10collective13CollectiveMmaINS1_35MainloopSm100TmaUmmaWarpSpecializedILi11ELi2ELi4ENS5_IJNS4_1CILi2EEENSA_ILi1EEESC_EEEEENS5_IJNSA_ILi64EEENSA_ILi80EEESF_EEENS_6half_tENS5_IJlSC_lEEESI_SJ_NS4_8TiledMMAINS4_8MMA_AtomIJNS4_20SM100_MMA_F16BF16_SSISI_SI_fLi64ELi80ELNS4_4UMMA5MajorE0ELSO_0ELNSN_7ScaleInE0ELSP_0EEEEEENS4_6LayoutINS5_IJSC_SC_SC_EEENS5_IJNSA_ILi0EEESU_SU_EEEEENS5_IJNS4_10UnderscoreESX_SX_EEEEENS4_13SM90_TMA_LOADENS4_14ComposedLayoutINS4_7SwizzleILi3ELi4ELi3EEENS4_18smem_ptr_flag_bitsILi16EEENSS_INS5_IJNSA_ILi8EEESF_EEENS5_IJSF_SC_EEEEEEEvNS4_8identityENS4_23SM90_TMA_LOAD_MULTICASTES1A_vS1B_EENS_8epilogue10collective18CollectiveEpilogueINS1E_23Sm100TmaWarpSpecializedILi2ELi1ELi40ELb1ELb0EEEJSH_NS5_IJNSS_ISF_SC_EENSS_ISG_SC_EEEEESI_SJ_SI_SJ_NS1E_6fusion15FusionCallbacksIS1I_NS1M_17LinearCombinationISI_fSI_fLNS_15FloatRoundStyleE2EEESH_S1L_JEEENS4_5SM1004TMEM4LOAD26SM100_TMEM_LOAD_16dp256b2xES10_NS11_INS12_ILi1ELi4ELi3EEES15_NSS_INS5_IJS16_NSA_ILi16EEEEEENS5_IJS1X_SC_EEEEEEENS4_17SM75_U32x4_LDSM_NENS4_14SM90_TMA_STOREES21_NS4_17SM90_U32x4_STSM_NENS4_39AutoVectorizingCopyWithAssumedAlignmentILi128EEEEEEvvEEEEvNT_6ParamsE,"ax",@progbits
	.align	128
.text._ZN7cutlass13device_kernelINS_4gemm6kernel13GemmUniversalIN4cute5tupleIJiiiiEEENS1_10collective13CollectiveMmaINS1_35MainloopSm100TmaUmmaWarpSpecializedILi11ELi2ELi4ENS5_IJNS4_1CILi2EEENSA_ILi1EEESC_EEEEENS5_IJNSA_ILi64EEENSA_ILi80EEESF_EEENS_6half_tENS5_IJlSC_lEEESI_SJ_NS4_8TiledMMAINS4_8MMA_AtomIJNS4_20SM100_MMA_F16BF16_SSISI_SI_fLi64ELi80ELNS4_4UMMA5MajorE0ELSO_0ELNSN_7ScaleInE0ELSP_0EEEEEENS4_6LayoutINS5_IJSC_SC_SC_EEENS5_IJNSA_ILi0EEESU_SU_EEEEENS5_IJNS4_10UnderscoreESX_SX_EEEEENS4_13SM90_TMA_LOADENS4_14ComposedLayoutINS4_7SwizzleILi3ELi4ELi3EEENS4_18smem_ptr_flag_bitsILi16EEENSS_INS5_IJNSA_ILi8EEESF_EEENS5_IJSF_SC_EEEEEEEvNS4_8identityENS4_23SM90_TMA_LOAD_MULTICASTES1A_vS1B_EENS_8epilogue10collective18CollectiveEpilogueINS1E_23Sm100TmaWarpSpecializedILi2ELi1ELi40ELb1ELb0EEEJSH_NS5_IJNSS_ISF_SC_EENSS_ISG_SC_EEEEESI_SJ_SI_SJ_NS1E_6fusion15FusionCallbacksIS1I_NS1M_17LinearCombinationISI_fSI_fLNS_15FloatRoundStyleE2EEESH_S1L_JEEENS4_5SM1004TMEM4LOAD26SM100_TMEM_LOAD_16dp256b2xES10_NS11_INS12_ILi1ELi4ELi3EEES15_NSS_INS5_IJS16_NSA_ILi16EEEEEENS5_IJS1X_SC_EEEEEEENS4_17SM75_U32x4_LDSM_NENS4_14SM90_TMA_STOREES21_NS4_17SM90_U32x4_STSM_NENS4_39AutoVectorizingCopyWithAssumedAlignmentILi128EEEEEEvvEEEEvNT_6ParamsE:
        .type           _ZN7cutlass13device_kernelINS_4gemm6kernel13GemmUniversalIN4cute5tupleIJiiiiEEENS1_10collective13CollectiveMmaINS1_35MainloopSm100TmaUmmaWarpSpecializedILi11ELi2ELi4ENS5_IJNS4_1CILi2EEENSA_ILi1EEESC_EEEEENS5_IJNSA_ILi64EEENSA_ILi80EEESF_EEENS_6half_tENS5_IJlSC_lEEESI_SJ_NS4_8TiledMMAINS4_8MMA_AtomIJNS4_20SM100_MMA_F16BF16_SSISI_SI_fLi64ELi80ELNS4_4UMMA5MajorE0ELSO_0ELNSN_7ScaleInE0ELSP_0EEEEEENS4_6LayoutINS5_IJSC_SC_SC_EEENS5_IJNSA_ILi0EEESU_SU_EEEEENS5_IJNS4_10UnderscoreESX_SX_EEEEENS4_13SM90_TMA_LOADENS4_14ComposedLayoutINS4_7SwizzleILi3ELi4ELi3EEENS4_18smem_ptr_flag_bitsILi16EEENSS_INS5_IJNSA_ILi8EEESF_EEENS5_IJSF_SC_EEEEEEEvNS4_8identityENS4_23SM90_TMA_LOAD_MULTICASTES1A_vS1B_EENS_8epilogue10collective18CollectiveEpilogueINS1E_23Sm100TmaWarpSpecializedILi2ELi1ELi40ELb1ELb0EEEJSH_NS5_IJNSS_ISF_SC_EENSS_ISG_SC_EEEEESI_SJ_SI_SJ_NS1E_6fusion15FusionCallbacksIS1I_NS1M_17LinearCombinationISI_fSI_fLNS_15FloatRoundStyleE2EEESH_S1L_JEEENS4_5SM1004TMEM4LOAD26SM100_TMEM_LOAD_16dp256b2xES10_NS11_INS12_ILi1ELi4ELi3EEES15_NSS_INS5_IJS16_NSA_ILi16EEEEEENS5_IJS1X_SC_EEEEEEENS4_17SM75_U32x4_LDSM_NENS4_14SM90_TMA_STOREES21_NS4_17SM90_U32x4_STSM_NENS4_39AutoVectorizingCopyWithAssumedAlignmentILi128EEEEEEvvEEEEvNT_6ParamsE,@function
        .size           _ZN7cutlass13device_kernelINS_4gemm6kernel13GemmUniversalIN4cute5tupleIJiiiiEEENS1_10collective13CollectiveMmaINS1_35MainloopSm100TmaUmmaWarpSpecializedILi11ELi2ELi4ENS5_IJNS4_1CILi2EEENSA_ILi1EEESC_EEEEENS5_IJNSA_ILi64EEENSA_ILi80EEESF_EEENS_6half_tENS5_IJlSC_lEEESI_SJ_NS4_8TiledMMAINS4_8MMA_AtomIJNS4_20SM100_MMA_F16BF16_SSISI_SI_fLi64ELi80ELNS4_4UMMA5MajorE0ELSO_0ELNSN_7ScaleInE0ELSP_0EEEEEENS4_6LayoutINS5_IJSC_SC_SC_EEENS5_IJNSA_ILi0EEESU_SU_EEEEENS5_IJNS4_10UnderscoreESX_SX_EEEEENS4_13SM90_TMA_LOADENS4_14ComposedLayoutINS4_7SwizzleILi3ELi4ELi3EEENS4_18smem_ptr_flag_bitsILi16EEENSS_INS5_IJNSA_ILi8EEESF_EEENS5_IJSF_SC_EEEEEEEvNS4_8identityENS4_23SM90_TMA_LOAD_MULTICASTES1A_vS1B_EENS_8epilogue10collective18CollectiveEpilogueINS1E_23Sm100TmaWarpSpecializedILi2ELi1ELi40ELb1ELb0EEEJSH_NS5_IJNSS_ISF_SC_EENSS_ISG_SC_EEEEESI_SJ_SI_SJ_NS1E_6fusion15FusionCallbacksIS1I_NS1M_17LinearCombinationISI_fSI_fLNS_15FloatRoundStyleE2EEESH_S1L_JEEENS4_5SM1004TMEM4LOAD26SM100_TMEM_LOAD_16dp256b2xES10_NS11_INS12_ILi1ELi4ELi3EEES15_NSS_INS5_IJS16_NSA_ILi16EEEEEENS5_IJS1X_SC_EEEEEEENS4_17SM75_U32x4_LDSM_NENS4_14SM90_TMA_STOREES21_NS4_17SM90_U32x4_STSM_NENS4_39AutoVectorizingCopyWithAssumedAlignmentILi128EEEEEEvvEEEEvNT_6ParamsE,(.L_x_170 - _ZN7cutlass13device_kernelINS_4gemm6kernel13GemmUniversalIN4cute5tupleIJiiiiEEENS1_10collective13CollectiveMmaINS1_35MainloopSm100TmaUmmaWarpSpecializedILi11ELi2ELi4ENS5_IJNS4_1CILi2EEENSA_ILi1EEESC_EEEEENS5_IJNSA_ILi64EEENSA_ILi80EEESF_EEENS_6half_tENS5_IJlSC_lEEESI_SJ_NS4_8TiledMMAINS4_8MMA_AtomIJNS4_20SM100_MMA_F16BF16_SSISI_SI_fLi64ELi80ELNS4_4UMMA5MajorE0ELSO_0ELNSN_7ScaleInE0ELSP_0EEEEEENS4_6LayoutINS5_IJSC_SC_SC_EEENS5_IJNSA_ILi0EEESU_SU_EEEEENS5_IJNS4_10UnderscoreESX_SX_EEEEENS4_13SM90_TMA_LOADENS4_14ComposedLayoutINS4_7SwizzleILi3ELi4ELi3EEENS4_18smem_ptr_flag_bitsILi16EEENSS_INS5_IJNSA_ILi8EEESF_EEENS5_IJSF_SC_EEEEEEEvNS4_8identityENS4_23SM90_TMA_LOAD_MULTICASTES1A_vS1B_EENS_8epilogue10collective18CollectiveEpilogueINS1E_23Sm100TmaWarpSpecializedILi2ELi1ELi40ELb1ELb0EEEJSH_NS5_IJNSS_ISF_SC_EENSS_ISG_SC_EEEEESI_SJ_SI_SJ_NS1E_6fusion15FusionCallbacksIS1I_NS1M_17LinearCombinationISI_fSI_fLNS_15FloatRoundStyleE2EEESH_S1L_JEEENS4_5SM1004TMEM4LOAD26SM100_TMEM_LOAD_16dp256b2xES10_NS11_INS12_ILi1ELi4ELi3EEES15_NSS_INS5_IJS16_NSA_ILi16EEEEEENS5_IJS1X_SC_EEEEEEENS4_17SM75_U32x4_LDSM_NENS4_14SM90_TMA_STOREES21_NS4_17SM90_U32x4_STSM_NENS4_39AutoVectorizingCopyWithAssumedAlignmentILi128EEEEEEvvEEEEvNT_6ParamsE)
        .other          _ZN7cutlass13device_kernelINS_4gemm6kernel13GemmUniversalIN4cute5tupleIJiiiiEEENS1_10collective13CollectiveMmaINS1_35MainloopSm100TmaUmmaWarpSpecializedILi11ELi2ELi4ENS5_IJNS4_1CILi2EEENSA_ILi1EEESC_EEEEENS5_IJNSA_ILi64EEENSA_ILi80EEESF_EEENS_6half_tENS5_IJlSC_lEEESI_SJ_NS4_8TiledMMAINS4_8MMA_AtomIJNS4_20SM100_MMA_F16BF16_SSISI_SI_fLi64ELi80ELNS4_4UMMA5MajorE0ELSO_0ELNSN_7ScaleInE0ELSP_0EEEEEENS4_6LayoutINS5_IJSC_SC_SC_EEENS5_IJNSA_ILi0EEESU_SU_EEEEENS5_IJNS4_10UnderscoreESX_SX_EEEEENS4_13SM90_TMA_LOADENS4_14ComposedLayoutINS4_7SwizzleILi3ELi4ELi3EEENS4_18smem_ptr_flag_bitsILi16EEENSS_INS5_IJNSA_ILi8EEESF_EEENS5_IJSF_SC_EEEEEEEvNS4_8identityENS4_23SM90_TMA_LOAD_MULTICASTES1A_vS1B_EENS_8epilogue10collective18CollectiveEpilogueINS1E_23Sm100TmaWarpSpecializedILi2ELi1ELi40ELb1ELb0EEEJSH_NS5_IJNSS_ISF_SC_EENSS_ISG_SC_EEEEESI_SJ_SI_SJ_NS1E_6fusion15FusionCallbacksIS1I_NS1M_17LinearCombinationISI_fSI_fLNS_15FloatRoundStyleE2EEESH_S1L_JEEENS4_5SM1004TMEM4LOAD26SM100_TMEM_LOAD_16dp256b2xES10_NS11_INS12_ILi1ELi4ELi3EEES15_NSS_INS5_IJS16_NSA_ILi16EEEEEENS5_IJS1X_SC_EEEEEEENS4_17SM75_U32x4_LDSM_NENS4_14SM90_TMA_STOREES21_NS4_17SM90_U32x4_STSM_NENS4_39AutoVectorizingCopyWithAssumedAlignmentILi128EEEEEEvvEEEEvNT_6ParamsE,@"STO_CUDA_ENTRY STV_DEFAULT"
_ZN7cutlass13device_kernelINS_4gemm6kernel13GemmUniversalIN4cute5tupleIJiiiiEEENS1_10collective13CollectiveMmaINS1_35MainloopSm100TmaUmmaWarpSpecializedILi11ELi2ELi4ENS5_IJNS4_1CILi2EEENSA_ILi1EEESC_EEEEENS5_IJNSA_ILi64EEENSA_ILi80EEESF_EEENS_6half_tENS5_IJlSC_lEEESI_SJ_NS4_8TiledMMAINS4_8MMA_AtomIJNS4_20SM100_MMA_F16BF16_SSISI_SI_fLi64ELi80ELNS4_4UMMA5MajorE0ELSO_0ELNSN_7ScaleInE0ELSP_0EEEEEENS4_6LayoutINS5_IJSC_SC_SC_EEENS5_IJNSA_ILi0EEESU_SU_EEEEENS5_IJNS4_10UnderscoreESX_SX_EEEEENS4_13SM90_TMA_LOADENS4_14ComposedLayoutINS4_7SwizzleILi3ELi4ELi3EEENS4_18smem_ptr_flag_bitsILi16EEENSS_INS5_IJNSA_ILi8EEESF_EEENS5_IJSF_SC_EEEEEEEvNS4_8identityENS4_23SM90_TMA_LOAD_MULTICASTES1A_vS1B_EENS_8epilogue10collective18CollectiveEpilogueINS1E_23Sm100TmaWarpSpecializedILi2ELi1ELi40ELb1ELb0EEEJSH_NS5_IJNSS_ISF_SC_EENSS_ISG_SC_EEEEESI_SJ_SI_SJ_NS1E_6fusion15FusionCallbacksIS1I_NS1M_17LinearCombinationISI_fSI_fLNS_15FloatRoundStyleE2EEESH_S1L_JEEENS4_5SM1004TMEM4LOAD26SM100_TMEM_LOAD_16dp256b2xES10_NS11_INS12_ILi1ELi4ELi3EEES15_NSS_INS5_IJS16_NSA_ILi16EEEEEENS5_IJS1X_SC_EEEEEEENS4_17SM75_U32x4_LDSM_NENS4_14SM90_TMA_STOREES21_NS4_17SM90_U32x4_STSM_NENS4_39AutoVectorizingCopyWithAssumedAlignmentILi128EEEEEEvvEEEEvNT_6ParamsE:
[----:B------:R-:W1:Y:S01]  /*0000*/  LDC R1, c[0x0][0x37c] ;  /* 0x0000df00ff017b82 */ /* 0x000e620000000800 */
[----:B------:R-:W2:Y:S01]  /*0010*/  S2R R104, SR_TID.X ;  /* 0x0000000000687919 */ /* 0x000ea20000002100 */
[----:B------:R-:W3:Y:S01]  /*0020*/  LDCU.64 UR8, c[0x0][0x890] ;  /* 0x00011200ff0877ac */ /* 0x000ee20008000a00 */
[----:B------:R-:W-:Y:S02]  /*0030*/  PRMT R97, RZ, 0x7610, R97 ;  /* 0x00007610ff617816 */ /* 0x000fe40000000061 */
[----:B------:R-:W-:Y:S01]  /*0040*/  ELECT P3, URZ, PT ;  /* 0x0000000000ff782f */ /* 0x000fe20003860000 */
[----:B---3--:R-:W-:-:S04]  /*0050*/  UISETP.NE.U32.AND UP0, UPT, UR8, URZ, UPT ;  /* 0x000000ff0800728c */ /* 0x008fc8000bf05070 */
[----:B------:R-:W-:Y:S01]  /*0060*/  UISETP.NE.AND.EX UP0, UPT, UR9, URZ, UPT, UP0 ;  /* 0x000000ff0900728c */ /* 0x000fe2000bf05300 */
[----:B--2---:R-:W-:-:S05]  /*0070*/  SHF.R.U32.HI R98, RZ, 0x5, R104 ;  /* 0x00000005ff627819 */ /* 0x004fca0000011668 */
[----:B------:R-:W2:Y:S02]  /*0080*/  SHFL.IDX PT, R0, R98, RZ, 0x1f ;  /* 0x00001fff62007589 */ /* 0x000ea400000e0000 */
[----:B--2---:R-:W-:Y:S01]  /*0090*/  R2UR UR20, R0 ;  /* 0x00000000001472ca */ /* 0x004fe200000e0000 */
[----:B-1----:R-:W-:-:S14]  /*00a0*/  BRA.U UP0, `(.L_x_0) ;  /* 0x0000000100307547 */ /* 0x002fdc000b800000 */
[----:B------:R-:W1:Y:S02]  /*00b0*/  LDCU.64 UR4, c[0x0][0x888] ;  /* 0x00011100ff0477ac */ /* 0x000e640008000a00 */
[----:B-1----:R-:W-:-:S04]  /*00c0*/  UISETP.NE.U32.AND UP0, UPT, UR4, URZ, UPT ;  /* 0x000000ff0400728c */ /* 0x002fc8000bf05070 */
[----:B------:R-:W-:-:S09]  /*00d0*/  UISETP.NE.AND.EX UP0, UPT, UR5, URZ, UPT, UP0 ;  /* 0x000000ff0500728c */ /* 0x000fd2000bf05300 */
[----:B------:R-:W-:Y:S05]  /*00e0*/  BRA.U !UP0, `(.L_x_1) ;  /* 0x0000000108147547 */ /* 0x000fea000b800000 */
[----:B------:R-:W1:Y:S01]  /*00f0*/  LDC.64 R58, c[0x0][0x888] ;  /* 0x00022200ff3a7b82 */ /* 0x000e620000000a00 */
[----:B------:R-:W1:Y:S02]  /*0100*/  LDCU.64 UR4, c[0x0][0x358] ;  /* 0x00006b00ff0477ac */ /* 0x000e640008000a00 */
[----:B-1----:R1:W5:Y:S01]  /*0110*/  LDG.E R58, desc[UR4][R58.64] ;  /* 0x000000043a3a7981 */ /* 0x002362000c1e1900 */
[----:B------:R-:W-:Y:S01]  /*0120*/  HFMA2 R97, -RZ, RZ, 0, 5.9604644775390625e-08 ;  /* 0x00000001ff617431 */ /* 0x000fe200000001ff */
[----:B------:R-:W-:Y:S05]  /*0130*/  BRA `(.L_x_0) ;  /* 0x00000000000c7947 */ /* 0x000fea0003800000 */
.L_x_1:
[----:B------:R-:W1:Y:S01]  /*0140*/  LDCU UR4, c[0x0][0x880] ;  /* 0x00011000ff0477ac */ /* 0x000e620008000800 */
[----:B------:R-:W-:Y:S01]  /*0150*/  HFMA2 R97, -RZ, RZ, 0, 5.9604644775390625e-08 ;  /* 0x00000001ff617431 */ /* 0x000fe200000001ff */
[----:B-1----:R-:W-:-:S07]  /*0160*/  MOV R58, UR4 ;  /* 0x00000004003a7c02 */ /* 0x002fce0008000f00 */
.L_x_0:
[----:B------:R-:W2:Y:S02]  /*0170*/  LDCU.64 UR4, c[0x0][0x8b0] ;  /* 0x00011600ff0477ac */ /* 0x000ea40008000a00 */
[----:B--2---:R-:W-:-:S04]  /*0180*/  UISETP.NE.U32.AND UP0, UPT, UR4, URZ, UPT ;  /* 0x000000ff0400728c */ /* 0x004fc8000bf05070 */
[----:B------:R-:W-:-:S09]  /*0190*/  UISETP.NE.AND.EX UP0, UPT, UR5, URZ, UPT, UP0 ;  /* 0x000000ff0500728c */ /* 0x000fd2000bf05300 */
[----:B------:R-:W-:Y:S05]  /*01a0*/  BRA.U UP0, `(.L_x_2) ;  /* 0x0000000100287547 */ /* 0x000fea000b800000 */
[----:B------:R-:W2:Y:S02]  /*01b0*/  LDCU.64 UR4, c[0x0][0x8a8] ;  /* 0x00011500ff0477ac */ /* 0x000ea40008000a00 */
[----:B--2---:R-:W-:-:S04]  /*01c0*/  UISETP.NE.U32.AND UP0, UPT, UR4, URZ, UPT ;  /* 0x000000ff0400728c */ /* 0x004fc8000bf05070 */
[----:B------:R-:W-:-:S09]  /*01d0*/  UISETP.NE.AND.EX UP0, UPT, UR5, URZ, UPT, UP0 ;  /* 0x000000ff0500728c */ /* 0x000fd2000bf05300 */
[----:B------:R-:W-:Y:S05]  /*01e0*/  BRA.U !UP0, `(.L_x_3) ;  /* 0x0000000108107547 */ /* 0x000fea000b800000 */
[----:B------:R-:W2:Y:S01]  /*01f0*/  LDC.64 R2, c[0x0][0x8a8] ;  /* 0x00022a00ff027b82 */ /* 0x000ea20000000a00 */
[----:B------:R-:W2:Y:S02]  /*0200*/  LDCU.64 UR4, c[0x0][0x358] ;  /* 0x00006b00ff0477ac */ /* 0x000ea40008000a00 */
[----:B--2---:R2:W5:Y:S01]  /*0210*/  LDG.E R57, desc[UR4][R2.64] ;  /* 0x0000000402397981 */ /* 0x004562000c1e1900 */
[----:B------:R-:W-:Y:S05]  /*0220*/  BRA `(.L_x_2) ;  /* 0x0000000000087947 */ /* 0x000fea0003800000 */
.L_x_3:
[----:B------:R-:W2:Y:S02]  /*0230*/  LDCU UR4, c[0x0][0x8a0] ;  /* 0x00011400ff0477ac */ /* 0x000ea40008000800 */
[----:B--2---:R-:W-:Y:S02]  /*0240*/  MOV R57, UR4 ;  /* 0x0000000400397c02 */ /* 0x004fe40008000f00 */
.L_x_2:
[----:B------:R-:W-:Y:S01]  /*0250*/  IMAD.U32 R0, RZ, RZ, UR20 ;  /* 0x00000014ff007e24 */ /* 0x000fe2000f8e00ff */
[----:B------:R-:W-:Y:S04]  /*0260*/  BSSY.RECONVERGENT B0, `(.L_x_4) ;  /* 0x000000c000007945 */ /* 0x000fe80003800200 */
[C---:B------:R-:W-:Y:S02]  /*0270*/  ISETP.NE.OR P1, PT, R0.reuse, 0x1, !P3 ;  /* 0x000000010000780c */ /* 0x040fe40005f25670 */
[----:B------:R-:W-:-:S11]  /*0280*/  ISETP.NE.OR P0, PT, R0, 0x3, !P3 ;  /* 0x000000030000780c */ /* 0x000fd60005f05670 */
[----:B------:R-:W-:Y:S05]  /*0290*/  @P1 BRA `(.L_x_5) ;  /* 0x0000000000201947 */ /* 0x000fea0003800000 */
[----:B------:R-:W3:Y:S02]  /*02a0*/  LDCU.64 UR4, c[0x0][0x348] ;  /* 0x00006900ff0477ac */ /* 0x000ee40008000a00 */
[----:B---3--:R-:W-:Y:S02]  /*02b0*/  UIADD3 UR6, UP1, UPT, UR4, 0x80, URZ ;  /* 0x0000008004067890 */ /* 0x008fe4000ff3e0ff */
[----:B------:R-:W-:Y:S02]  /*02c0*/  UIADD3 UR4, UP0, UPT, UR4, 0x180, URZ ;  /* 0x0000018004047890 */ /* 0x000fe4000ff1e0ff */
[----:B------:R-:W-:Y:S02]  /*02d0*/  UIADD3.X UR7, UPT, UPT, URZ, UR5, URZ, UP1, !UPT ;  /* 0x00000005ff077290 */ /* 0x000fe40008ffe4ff */
[----:B------:R-:W-:-:S07]  /*02e0*/  UIADD3.X UR5, UPT, UPT, URZ, UR5, URZ, UP0, !UPT ;  /* 0x00000005ff057290 */ /* 0x000fce00087fe4ff */
[----:B------:R3:W-:Y:S02]  /*02f0*/  UTMACCTL.PF [UR6] ;  /* 0x00000000060079b9 */ /* 0x0007e40008040000 */
[----:B------:R3:W-:Y:S02]  /*0300*/  UTMACCTL.PF [UR4] ;  /* 0x00000000040079b9 */ /* 0x0007e40008040000 */
[----:B---3--:R-:W-:Y:S01]  /*0310*/  NOP ;  /* 0x0000000000007918 */ /* 0x008fe20000000000 */
.L_x_5:
[----:B------:R-:W-:Y:S05]  /*0320*/  BSYNC.RECONVERGENT B0 ;  /* 0x0000000000007941 */ /* 0x000fea0003800200 */
.L_x_4:
[----:B------:R-:W-:Y:S04]  /*0330*/  BSSY.RECONVERGENT B0, `(.L_x_6) ;  /* 0x000000a000007945 */ /* 0x000fe80003800200 */
        /* <DEDUP_REMOVED lines=9> */
.L_x_7:
[----:B------:R-:W-:Y:S05]  /*03d0*/  BSYNC.RECONVERGENT B0 ;  /* 0x0000000000007941 */ /* 0x000fea0003800200 */
.L_x_6:
[----:B------:R-:W3:Y:S01]  /*03e0*/  LDCU.64 UR4, c[0x0][0x888] ;  /* 0x00011100ff0477ac */ /* 0x000ee20008000a00 */
[----:B------:R-:W-:Y:S02]  /*03f0*/  UISETP.EQ.U32.AND UP1, UPT, UR8, URZ, UPT ;  /* 0x000000ff0800728c */ /* 0x000fe4000bf22070 */
[----:B------:R-:W-:Y:S02]  /*0400*/  UPLOP3.LUT UP2, UPT, UPT, UPT, UPT, 0x80, 0x8 ;  /* 0x000000000008789c */ /* 0x000fe40003f4f070 */
[----:B---3--:R-:W-:-:S04]  /*0410*/  UISETP.NE.U32.AND UP0, UPT, UR4, URZ, UPT ;  /* 0x000000ff0400728c */ /* 0x008fc8000bf05070 */
[----:B------:R-:W-:-:S04]  /*0420*/  UISETP.NE.AND.EX UP3, UPT, UR5, URZ, UPT, UP0 ;  /* 0x000000ff0500728c */ /* 0x000fc8000bf65300 */
[----:B------:R-:W-:-:S04]  /*0430*/  UISETP.EQ.OR.EX UP4, UPT, UR9, URZ, !UP3, UP1 ;  /* 0x000000ff0900728c */ /* 0x000fc8000df82710 */
[----:B------:R-:W-:-:S05]  /*0440*/  UP2UR UR63, UPR, URZ, 0x10 ;  /* 0x00000010ff3f7883 */ /* 0x000fca0008000000 */
[----:B------:R-:W-:Y:S07]  /*0450*/  BRA.U !UP4, `(.L_x_8) ;  /* 0x000000010c207547 */ /* 0x000fee000b800000 */
[----:B------:R-:W-:Y:S01]  /*0460*/  UISETP.NE.U32.AND UP1, UPT, UR8, URZ, UPT ;  /* 0x000000ff0800728c */ /* 0x000fe2000bf25070 */
[----:B-----5:R-:W-:Y:S01]  /*0470*/  FSETP.NEU.AND P0, PT, R58, RZ, PT ;  /* 0x000000ff3a00720b */ /* 0x020fe20003f0d000 */
[----:B------:R-:W-:Y:S02]  /*0480*/  USEL UR4, URZ, 0xffffffff, UP3 ;  /* 0xffffffffff047887 */ /* 0x000fe40009800000 */
[----:B------:R-:W-:-:S10]  /*0490*/  UISETP.NE.AND.EX UP1, UPT, UR9, URZ, UPT, UP1 ;  /* 0x000000ff0900728c */ /* 0x000fd4000bf25310 */
[----:B------:R-:W-:Y:S01]  /*04a0*/  VOTEU.ANY UP0, P0 ;  /* 0x0000000000ff7886 */ /* 0x000fe20000000100 */
[----:B------:R-:W-:-:S04]  /*04b0*/  @!UP1 USEL UR4, URZ, 0xffffffff, UP0 ;  /* 0xffffffffff049887 */ /* 0x000fc80008000000 */
[----:B------:R-:W-:-:S04]  /*04c0*/  ULOP3.LUT UR4, UR4, 0x1, URZ, 0xc0, !UPT ;  /* 0x0000000104047892 */ /* 0x000fc8000f8ec0ff */
[----:B------:R-:W-:-:S11]  /*04d0*/  UISETP.NE.U32.AND UP2, UPT, UR4, 0x1, UPT ;  /* 0x000000010400788c */ /* 0x000fd6000bf45070 */
.L_x_8:
[----:B--2---:R-:W2:Y:S02]  /*04e0*/  SHFL.IDX PT, R2, R98, RZ, 0x1f ;  /* 0x00001fff62027589 */ /* 0x004ea400000e0000 */
[----:B--2---:R-:W-:-:S13]  /*04f0*/  ISETP.NE.AND P0, PT, R2, RZ, PT ;  /* 0x000000ff0200720c */ /* 0x004fda0003f05270 */
[----:B------:R-:W-:Y:S05]  /*0500*/  @P0 BRA `(.L_x_9) ;  /* 0x00000000009c0947 */ /* 0x000fea0003800000 */
[----:B------:R-:W-:Y:S01]  /*0510*/  ELECT P0, URZ, PT ;  /* 0x0000000000ff782f */ /* 0x000fe20003800000 */
[----:B------:R-:W-:-:S12]  /*0520*/  BSSY.RECONVERGENT B0, `(.L_x_9) ;  /* 0x0000025000007945 */ /* 0x000fd80003800200 */
[----:B------:R-:W-:Y:S05]  /*0530*/  @!P0 BRA `(.L_x_10) ;  /* 0x00000000008c8947 */ /* 0x000fea0003800000 */
[----:B------:R-:W2:Y:S01]  /*0540*/  S2UR UR4, SR_CgaCtaId ;  /* 0x00000000000479c3 */ /* 0x000ea20000008800 */
[----:B------:R-:W-:Y:S01]  /*0550*/  UMOV UR5, 0x400 ;  /* 0x0000040000057882 */ /* 0x000fe20000000000 */
[----:B------:R-:W-:Y:S01]  /*0560*/  UMOV UR8, 0x1 ;  /* 0x0000000100087882 */ /* 0x000fe20000000000 */
[----:B------:R-:W-:Y:S01]  /*0570*/  UMOV UR6, 0x2 ;  /* 0x0000000200067882 */ /* 0x000fe20000000000 */
[----:B------:R-:W-:-:S04]  /*0580*/  UIADD3 UR8, UPT, UPT, -UR8, 0x100000, URZ ;  /* 0x0010000008087890 */ /* 0x000fc8000fffe1ff */
[----:B------:R-:W-:Y:S02]  /*0590*/  USHF.L.U32 UR9, UR8, 0xb, URZ ;  /* 0x0000000b08097899 */ /* 0x000fe400080006ff */
[----:B------:R-:W-:Y:S02]  /*05a0*/  USHF.L.U32 UR8, UR8, 0x1, URZ ;  /* 0x0000000108087899 */ /* 0x000fe400080006ff */
[----:B------:R-:W-:-:S04]  /*05b0*/  UIADD3 UR6, UPT, UPT, -UR6, 0x100000, URZ ;  /* 0x0010000006067890 */ /* 0x000fc8000fffe1ff */
[----:B------:R-:W-:Y:S02]  /*05c0*/  USHF.L.U32 UR7, UR6, 0xb, URZ ;  /* 0x0000000b06077899 */ /* 0x000fe400080006ff */
[----:B------:R-:W-:Y:S02]  /*05d0*/  USHF.L.U32 UR6, UR6, 0x1, URZ ;  /* 0x0000000106067899 */ /* 0x000fe400080006ff */
[----:B--2---:R-:W-:Y:S01]  /*05e0*/  ULEA UR4, UR4, UR5, 0x18 ;  /* 0x0000000504047291 */ /* 0x004fe2000f8ec0ff */
[----:B------:R-:W2:Y:S11]  /*05f0*/  FENCE.VIEW.ASYNC.S ;  /* 0x00000000000073c6 */ /* 0x000eb60000000000 */
[----:B--2---:R2:W3:Y:S01]  /*0600*/  SYNCS.EXCH.64 URZ, [UR4], UR8 ;  /* 0x0000000804ff75b2 */ /* 0x0044e20008000100 */
[----:B------:R2:W4:Y:S01]  /*0610*/  SYNCS.EXCH.64 URZ, [UR4+0x58], UR6 ;  /* 0x0000580604ff75b2 */ /* 0x0005220008000100 */
[----:B------:R2:W1:Y:S01]  /*0620*/  SYNCS.EXCH.64 URZ, [UR4+0x8], UR8 ;  /* 0x0000080804ff75b2 */ /* 0x0004620008000100 */
        /* <DEDUP_REMOVED lines=18> */
[----:B------:R2:W1:Y:S02]  /*0750*/  SYNCS.EXCH.64 URZ, [UR4+0xa8], UR6 ;  /* 0x0000a80604ff75b2 */ /* 0x0004640008000100 */
[----:B--2---:R-:W-:Y:S01]  /*0760*/  NOP ;  /* 0x0000000000007918 */ /* 0x004fe20000000000 */
.L_x_10:
[----:B------:R-:W-:Y:S05]  /*0770*/  BSYNC.RECONVERGENT B0 ;  /* 0x0000000000007941 */ /* 0x000fea0003800200 */
.L_x_9:
[----:B------:R-:W2:Y:S01]  /*0780*/  SHFL.IDX PT, R2, R98, RZ, 0x1f ;  /* 0x00001fff62027589 */ /* 0x000ea200000e0000 */
[----:B------:R-:W-:Y:S01]  /*0790*/  NOP ;  /* 0x0000000000007918 */ /* 0x000fe20000000000 */
[----:B--2---:R-:W-:-:S13]  /*07a0*/  ISETP.NE.AND P0, PT, R2, 0x1, PT ;  /* 0x000000010200780c */ /* 0x004fda0003f05270 */
[----:B------:R-:W-:Y:S05]  /*07b0*/  @P0 BRA `(.L_x_11) ;  /* 0x0000000000480947 */ /* 0x000fea0003800000 */
        /* <DEDUP_REMOVED lines=9> */
[----:B------:R-:W-:Y:S01]  /*0850*/  USHF.L.U32 UR6, UR6, 0x1, URZ ;  /* 0x0000000106067899 */ /* 0x000fe200080006ff */
[----:B------:R-:W-:Y:S01]  /*0860*/  ELECT P0, URZ, PT ;  /* 0x0000000000ff782f */ /* 0x000fe20003800000 */
[----:B--2---:R-:W-:Y:S01]  /*0870*/  ULEA UR4, UR4, UR5, 0x18 ;  /* 0x0000000504047291 */ /* 0x004fe2000f8ec0ff */
[----:B------:R-:W2:Y:S11]  /*0880*/  FENCE.VIEW.ASYNC.S ;  /* 0x00000000000073c6 */ /* 0x000eb60000000000 */
[----:B--2---:R2:W1:Y:S01]  /*0890*/  SYNCS.EXCH.64 URZ, [UR4+0xb0], UR8 ;  /* 0x0000b00804ff75b2 */ /* 0x0044620008000100 */
[----:B------:R2:W1:Y:S01]  /*08a0*/  SYNCS.EXCH.64 URZ, [UR4+0xc0], UR6 ;  /* 0x0000c00604ff75b2 */ /* 0x0004620008000100 */
[----:B------:R2:W1:Y:S01]  /*08b0*/  SYNCS.EXCH.64 URZ, [UR4+0xb8], UR8 ;  /* 0x0000b80804ff75b2 */ /* 0x0004620008000100 */
[----:B------:R2:W1:Y:S01]  /*08c0*/  SYNCS.EXCH.64 URZ, [UR4+0xc8], UR6 ;  /* 0x0000c80604ff75b2 */ /* 0x0004620008000100 */
[----:B------:R-:W-:Y:S01]  /*08d0*/  NOP ;  /* 0x0000000000007918 */ /* 0x000fe20000000000 */
.L_x_11:
[----:B------:R-:W3:Y:S01]  /*08e0*/  SHFL.IDX PT, R2, R98, RZ, 0x1f ;  /* 0x00001fff62027589 */ /* 0x000ee200000e0000 */
[----:B------:R-:W-:Y:S01]  /*08f0*/  NOP ;  /* 0x0000000000007918 */ /* 0x000fe20000000000 */
[----:B---3--:R-:W-:-:S13]  /*0900*/  ISETP.NE.AND P0, PT, R2, 0x3, PT ;  /* 0x000000030200780c */ /* 0x008fda0003f05270 */
[----:B------:R-:W-:Y:S05]  /*0910*/  @P0 BRA `(.L_x_12) ;  /* 0x0000000000300947 */ /* 0x000fea0003800000 */
[----:B--2---:R-:W2:Y:S01]  /*0920*/  S2UR UR4, SR_CgaCtaId ;  /* 0x00000000000479c3 */ /* 0x004ea20000008800 */
[----:B------:R-:W-:Y:S01]  /*0930*/  UMOV UR6, 0x400 ;  /* 0x0000040000067882 */ /* 0x000fe20000000000 */
[----:B------:R-:W-:Y:S01]  /*0940*/  UMOV UR5, 0x20 ;  /* 0x0000002000057882 */ /* 0x000fe20000000000 */
[----:B------:R-:W-:Y:S01]  /*0950*/  ELECT P0, URZ, PT ;  /* 0x0000000000ff782f */ /* 0x000fe20003800000 */
[----:B--2---:R-:W-:Y:S02]  /*0960*/  ULEA UR6, UR4, UR6, 0x18 ;  /* 0x0000000604067291 */ /* 0x004fe4000f8ec0ff */
[----:B------:R-:W-:-:S04]  /*0970*/  UIADD3 UR4, UPT, UPT, -UR5, 0x100000, URZ ;  /* 0x0010000005047890 */ /* 0x000fc8000fffe1ff */
[----:B------:R-:W-:Y:S02]  /*0980*/  USHF.L.U32 UR5, UR4, 0xb, URZ ;  /* 0x0000000b04057899 */ /* 0x000fe400080006ff */
[----:B------:R-:W-:Y:S01]  /*0990*/  USHF.L.U32 UR4, UR4, 0x1, URZ ;  /* 0x0000000104047899 */ /* 0x000fe200080006ff */
[----:B------:R-:W2:Y:S11]  /*09a0*/  FENCE.VIEW.ASYNC.S ;  /* 0x00000000000073c6 */ /* 0x000eb60000000000 */
[----:B--2---:R3:W2:Y:S01]  /*09b0*/  SYNCS.EXCH.64 URZ, [UR6+0xd0], UR4 ;  /* 0x0000d00406ff75b2 */ /* 0x0046a20008000100 */
[----:B------:R3:W1:Y:S02]  /*09c0*/  SYNCS.EXCH.64 URZ, [UR6+0xd8], UR4 ;  /* 0x0000d80406ff75b2 */ /* 0x0006640008000100 */
[----:B---3--:R-:W-:Y:S01]  /*09d0*/  NOP ;  /* 0x0000000000007918 */ /* 0x008fe20000000000 */
.L_x_12:
[----:B------:R-:W3:Y:S01]  /*09e0*/  SHFL.IDX PT, R2, R98, RZ, 0x1f ;  /* 0x00001fff62027589 */ /* 0x000ee200000e0000 */
[----:B------:R-:W-:Y:S01]  /*09f0*/  NOP ;  /* 0x0000000000007918 */ /* 0x000fe20000000000 */
[----:B---3--:R-:W-:-:S13]  /*0a00*/  ISETP.NE.AND P0, PT, R2, 0x4, PT ;  /* 0x000000040200780c */ /* 0x008fda0003f05270 */
[----:B------:R-:W-:Y:S05]  /*0a10*/  @P0 BRA `(.L_x_13) ;  /* 0x00000000004c0947 */ /* 0x000fea0003800000 */
[----:B--2---:R-:W2:Y:S01]  /*0a20*/  S2UR UR6, SR_CgaCtaId ;  /* 0x00000000000679c3 */ /* 0x004ea20000008800 */
[----:B------:R-:W-:Y:S01]  /*0a30*/  UMOV UR4, 0x1e0 ;  /* 0x000001e000047882 */ /* 0x000fe20000000000 */
[----:B------:R-:W-:Y:S01]  /*0a40*/  UMOV UR5, 0x400 ;  /* 0x0000040000057882 */ /* 0x000fe20000000000 */
[----:B------:R-:W-:Y:S01]  /*0a50*/  USEL UR4, UR4, 0x1a0, UP2 ;  /* 0x000001a004047887 */ /* 0x000fe20009000000 */
[----:B------:R-:W-:Y:S01]  /*0a60*/  UMOV UR8, 0x1 ;  /* 0x0000000100087882 */ /* 0x000fe20000000000 */
[----:B------:R-:W-:Y:S01]  /*0a70*/  ELECT P0, URZ, PT ;  /* 0x0000000000ff782f */ /* 0x000fe20003800000 */
[----:B------:R-:W-:-:S04]  /*0a80*/  UIADD3 UR8, UPT, UPT, -UR8, 0x100000, URZ ;  /* 0x0010000008087890 */ /* 0x000fc8000fffe1ff */
[----:B------:R-:W-:Y:S02]  /*0a90*/  USHF.L.U32 UR9, UR8, 0xb, URZ ;  /* 0x0000000b08097899 */ /* 0x000fe400080006ff */
[----:B------:R-:W-:Y:S02]  /*0aa0*/  USHF.L.U32 UR8, UR8, 0x1, URZ ;  /* 0x0000000108087899 */ /* 0x000fe400080006ff */
[----:B--2---:R-:W-:Y:S02]  /*0ab0*/  ULEA UR6, UR6, UR5, 0x18 ;  /* 0x0000000506067291 */ /* 0x004fe4000f8ec0ff */
[----:B------:R-:W-:-:S04]  /*0ac0*/  UIADD3 UR4, UPT, UPT, -UR4, 0x100000, URZ ;  /* 0x0010000004047890 */ /* 0x000fc8000fffe1ff */
[----:B------:R-:W-:Y:S02]  /*0ad0*/  USHF.L.U32 UR5, UR4, 0xb, URZ ;  /* 0x0000000b04057899 */ /* 0x000fe400080006ff */
[----:B------:R-:W-:Y:S01]  /*0ae0*/  USHF.L.U32 UR4, UR4, 0x1, URZ ;  /* 0x0000000104047899 */ /* 0x000fe200080006ff */
[----:B------:R-:W2:Y:S03]  /*0af0*/  FENCE.VIEW.ASYNC.S ;  /* 0x00000000000073c6 */ /* 0x000ea60000000000 */
[----:B--2---:R3:W2:Y:S08]  /*0b00*/  SYNCS.EXCH.64 URZ, [UR6+0xe0], UR8 ;  /* 0x0000e00806ff75b2 */ /* 0x0046b00008000100 */
[----:B------:R3:W1:Y:S01]  /*0b10*/  SYNCS.EXCH.64 URZ, [UR6+0xf0], UR4 ;  /* 0x0000f00406ff75b2 */ /* 0x0006620008000100 */
[----:B------:R3:W1:Y:S01]  /*0b20*/  SYNCS.EXCH.64 URZ, [UR6+0xe8], UR8 ;  /* 0x0000e80806ff75b2 */ /* 0x0006620008000100 */
[----:B------:R3:W1:Y:S02]  /*0b30*/  SYNCS.EXCH.64 URZ, [UR6+0xf8], UR4 ;  /* 0x0000f80406ff75b2 */ /* 0x0006640008000100 */
[----:B---3--:R-:W-:Y:S01]  /*0b40*/  NOP ;  /* 0x0000000000007918 */ /* 0x008fe20000000000 */
.L_x_13:
[----:B------:R-:W3:Y:S01]  /*0b50*/  SHFL.IDX PT, R2, R98, RZ, 0x1f ;  /* 0x00001fff62027589 */ /* 0x000ee200000e0000 */
[----:B------:R-:W-:Y:S01]  /*0b60*/  NOP ;  /* 0x0000000000007918 */ /* 0x000fe20000000000 */
[----:B---3--:R-:W-:-:S13]  /*0b70*/  ISETP.NE.AND P0, PT, R2, 0x5, PT ;  /* 0x000000050200780c */ /* 0x008fda0003f05270 */
[----:B------:R-:W-:Y:S05]  /*0b80*/  @P0 BRA `(.L_x_14) ;  /* 0x0000000000580947 */ /* 0x000fea0003800000 */
[----:B--2---:R-:W2:Y:S01]  /*0b90*/  S2UR UR4, SR_CgaCtaId ;  /* 0x00000000000479c3 */ /* 0x004ea20000008800 */
        /* <DEDUP_REMOVED lines=12> */
[----:B--2---:R3:W2:Y:S01]  /*0c60*/  SYNCS.EXCH.64 URZ, [UR4+0x100], UR8 ;  /* 0x0001000804ff75b2 */ /* 0x0046a20008000100 */
[----:B------:R3:W1:Y:S01]  /*0c70*/  SYNCS.EXCH.64 URZ, [UR4+0x120], UR6 ;  /* 0x0001200604ff75b2 */ /* 0x0006620008000100 */
[----:B------:R3:W1:Y:S01]  /*0c80*/  SYNCS.EXCH.64 URZ, [UR4+0x108], UR8 ;  /* 0x0001080804ff75b2 */ /* 0x0006620008000100 */
[----:B------:R3:W1:Y:S01]  /*0c90*/  SYNCS.EXCH.64 URZ, [UR4+0x128], UR6 ;  /* 0x0001280604ff75b2 */ /* 0x0006620008000100 */
[----:B------:R3:W1:Y:S01]  /*0ca0*/  SYNCS.EXCH.64 URZ, [UR4+0x110], UR8 ;  /* 0x0001100804ff75b2 */ /* 0x0006620008000100 */
[----:B------:R3:W1:Y:S01]  /*0cb0*/  SYNCS.EXCH.64 URZ, [UR4+0x130], UR6 ;  /* 0x0001300604ff75b2 */ /* 0x0006620008000100 */
[----:B------:R3:W1:Y:S01]  /*0cc0*/  SYNCS.EXCH.64 URZ, [UR4+0x118], UR8 ;  /* 0x0001180804ff75b2 */ /* 0x0006620008000100 */
[----:B------:R3:W1:Y:S02]  /*0cd0*/  SYNCS.EXCH.64 URZ, [UR4+0x138], UR6 ;  /* 0x0001380604ff75b2 */ /* 0x0006640008000100 */
[----:B---3--:R-:W-:Y:S01]  /*0ce0*/  NOP ;  /* 0x0000000000007918 */ /* 0x008fe20000000000 */
.L_x_14:
[----:B------:R-:W3:Y:S01]  /*0cf0*/  SHFL.IDX PT, R2, R98, RZ, 0x1f ;  /* 0x00001fff62027589 */ /* 0x000ee200000e0000 */
[----:B------:R-:W1:Y:S01]  /*0d00*/  S2UR UR44, SR_CgaCtaId ;  /* 0x00000000002c79c3 */ /* 0x000e620000008800 */
[----:B------:R-:W-:Y:S01]  /*0d10*/  NOP ;  /* 0x0000000000007918 */ /* 0x000fe20000000000 */
[----:B---3--:R-:W-:-:S13]  /*0d20*/  ISETP.NE.AND P0, PT, R2, 0x3, PT ;  /* 0x000000030200780c */ /* 0x008fda0003f05270 */
[----:B-1----:R-:W-:Y:S05]  /*0d30*/  @P0 BRA `(.L_x_15) ;  /* 0x0000000000340947 */ /* 0x002fea0003800000 */
[----:B--2---:R-:W-:Y:S01]  /*0d40*/  UMOV UR4, 0x400 ;  /* 0x0000040000047882 */ /* 0x004fe20000000000 */
[----:B------:R-:W-:Y:S01]  /*0d50*/  UMOV UR6, 0x20 ;  /* 0x0000002000067882 */ /* 0x000fe20000000000 */
[----:B------:R-:W-:Y:S02]  /*0d60*/  ULEA UR4, UR44, UR4, 0x18 ;  /* 0x000000042c047291 */ /* 0x000fe4000f8ec0ff */
[----:B------:R-:W-:-:S04]  /*0d70*/  UIADD3 UR6, UPT, UPT, -UR6, 0x100000, URZ ;  /* 0x0010000006067890 */ /* 0x000fc8000fffe1ff */
[----:B------:R-:W-:Y:S02]  /*0d80*/  USHF.L.U32 UR7, UR6, 0xb, URZ ;  /* 0x0000000b06077899 */ /* 0x000fe400080006ff */
[----:B------:R-:W-:Y:S01]  /*0d90*/  USHF.L.U32 UR6, UR6, 0x1, URZ ;  /* 0x0000000106067899 */ /* 0x000fe200080006ff */
[----:B------:R-:W-:Y:S01]  /*0da0*/  ELECT P0, URZ, PT ;  /* 0x0000000000ff782f */ /* 0x000fe20003800000 */
[----:B------:R-:W1:Y:S10]  /*0db0*/  FENCE.VIEW.ASYNC.S ;  /* 0x00000000000073c6 */ /* 0x000e740000000000 */
[----:B-1----:R1:W3:Y:S01]  /*0dc0*/  SYNCS.EXCH.64 URZ, [UR4+0x140], UR6 ;  /* 0x0001400604ff75b2 */ /* 0x0022e20008000100 */
[----:B------:R1:W2:Y:S01]  /*0dd0*/  SYNCS.EXCH.64 URZ, [UR4+0x150], UR6 ;  /* 0x0001500604ff75b2 */ /* 0x0002a20008000100 */
[----:B------:R1:W1:Y:S01]  /*0de0*/  SYNCS.EXCH.64 URZ, [UR4+0x148], UR6 ;  /* 0x0001480604ff75b2 */ /* 0x0002620008000100 */
[----:B------:R1:W1:Y:S01]  /*0df0*/  SYNCS.EXCH.64 URZ, [UR4+0x158], UR6 ;  /* 0x0001580604ff75b2 */ /* 0x0002620008000100 */
[----:B------:R-:W-:Y:S01]  /*0e00*/  NOP ;  /* 0x0000000000007918 */ /* 0x000fe20000000000 */
.L_x_15:
[----:B------:R-:W4:Y:S01]  /*0e10*/  LDCU UR24, c[0x0][0x36c] ;  /* 0x00006d80ff1877ac */ /* 0x000f220008000800 */
[----:B------:R-:W-:Y:S01]  /*0e20*/  ISETP.NE.OR P3, PT, R0, 0x2, !P3 ;  /* 0x000000020000780c */ /* 0x000fe20005f65670 */
[----:B------:R-:W-:Y:S01]  /*0e30*/  NOP ;  /* 0x0000000000007918 */ /* 0x000fe20000000000 */
[----:B------:R-:W-:Y:S01]  /*0e40*/  LOP3.LUT R0, R104, 0x1f, RZ, 0xc0, !PT ;  /* 0x0000001f68007812 */ /* 0x000fe200078ec0ff */
[----:B------:R-:W-:Y:S02]  /*0e50*/  UISETP.NE.AND UP4, UPT, UR20, 0x2, UPT ;  /* 0x000000021400788c */ /* 0x000fe4000bf85270 */
[----:B------:R-:W-:Y:S02]  /*0e60*/  UISETP.NE.AND UP5, UPT, UR20, URZ, UPT ;  /* 0x000000ff1400728c */ /* 0x000fe4000bfa5270 */
[----:B----4-:R-:W-:-:S09]  /*0e70*/  UISETP.EQ.U32.AND UP0, UPT, UR24, 0x1, UPT ;  /* 0x000000011800788c */ /* 0x010fd2000bf02070 */
[----:B------:R-:W-:Y:S05]  /*0e80*/  BRA.U !UP0, `(.L_x_16) ;  /* 0x0000000108087547 */ /* 0x000fea000b800000 */
[----:B-123--:R-:W-:Y:S01]  /*0e90*/  UCGABAR_ARV ;  /* 0x00000000000079c7 */ /* 0x00efe20008000000 */
[----:B------:R-:W-:Y:S05]  /*0ea0*/  BRA `(.L_x_17) ;  /* 0x0000000000047947 */ /* 0x000fea0003800000 */
.L_x_16:
[----:B-123--:R-:W-:Y:S01]  /*0eb0*/  NOP ;  /* 0x0000000000007918 */ /* 0x00efe20000000000 */
.L_x_17:
[----:B------:R-:W1:Y:S01]  /*0ec0*/  S2UR UR7, SR_CTAID.X ;  /* 0x00000000000779c3 */ /* 0x000e620000002500 */
[----:B------:R-:W-:-:S05]  /*0ed0*/  CS2R.32 R3, SR_CgaSize ;  /* 0x0000000000037805 */ /* 0x000fca0000008a00 */
[----:B------:R-:W-:-:S05]  /*0ee0*/  IMAD R3, R3, -0xa0, RZ ;  /* 0xffffff6003037824 */ /* 0x000fca00078e02ff */
[----:B------:R-:W-:-:S14]  /*0ef0*/  R2UR UR5, R3 ;  /* 0x00000000030572ca */ /* 0x000fdc00000e0000 */
[----:B------:R-:W2:Y:S01]  /*0f00*/  LDCU UR5, c[0x0][UR5+0x2b0] ;  /* 0x00005600050577ac */ /* 0x000ea20008000800 */
[----:B------:R-:W-:-:S05]  /*0f10*/  CS2R.32 R3, SR_CgaSize ;  /* 0x0000000000037805 */ /* 0x000fca0000008a00 */
[----:B------:R-:W-:-:S05]  /*0f20*/  IMAD R3, R3, -0xa0, RZ ;  /* 0xffffff6003037824 */ /* 0x000fca00078e02ff */
[----:B------:R-:W-:-:S14]  /*0f30*/  R2UR UR4, R3 ;  /* 0x00000000030472ca */ /* 0x000fdc00000e0000 */
[----:B------:R-:W3:Y:S01]  /*0f40*/  LDCU UR4, c[0x0][UR4+0x2b4] ;  /* 0x00005680040477ac */ /* 0x000ee20008000800 */
[----:B------:R-:W4:Y:S01]  /*0f50*/  S2UR UR8, SR_CTAID.Y ;  /* 0x00000000000879c3 */ /* 0x000f220000002600 */
[----:B------:R-:W-:-:S05]  /*0f60*/  CS2R.32 R3, SR_CgaSize ;  /* 0x0000000000037805 */ /* 0x000fca0000008a00 */
[----:B------:R-:W-:-:S05]  /*0f70*/  IMAD R3, R3, -0xa0, RZ ;  /* 0xffffff6003037824 */ /* 0x000fca00078e02ff */
[----:B------:R-:W-:-:S14]  /*0f80*/  R2UR UR59, R3 ;  /* 0x00000000033b72ca */ /* 0x000fdc00000e0000 */
[----:B------:R-:W3:Y:S01]  /*0f90*/  LDCU UR59, c[0x0][UR59+0x2a0] ;  /* 0x000054003b3b77ac */ /* 0x000ee20008000800 */
[----:B------:R-:W-:-:S05]  /*0fa0*/  CS2R.32 R3, SR_CgaSize ;  /* 0x0000000000037805 */ /* 0x000fca0000008a00 */
[----:B------:R-:W-:-:S05]  /*0fb0*/  IMAD R3, R3, -0xa0, RZ ;  /* 0xffffff6003037824 */ /* 0x000fca00078e02ff */
[----:B------:R-:W-:-:S14]  /*0fc0*/  R2UR UR58, R3 ;  /* 0x00000000033a72ca */ /* 0x000fdc00000e0000 */
[----:B------:R-:W3:Y:S01]  /*0fd0*/  LDCU UR58, c[0x0][UR58+0x2a4] ;  /* 0x000054803a3a77ac */ /* 0x000ee20008000800 */
[----:B------:R-:W3:Y:S01]  /*0fe0*/  S2UR UR36, SR_CTAID.Z ;  /* 0x00000000002479c3 */ /* 0x000ee20000002700 */
[----:B------:R-:W3:Y:S01]  /*0ff0*/  LDCU UR21, c[0x0][0xb24] ;  /* 0x00016480ff1577ac */ /* 0x000ee20008000800 */
[----:B------:R-:W3:Y:S01]  /*1000*/  LDCU UR42, c[0x0][0xb24] ;  /* 0x00016480ff2a77ac */ /* 0x000ee20008000800 */
[----:B-1----:R-:W-:Y:S01]  /*1010*/  I2FP.F32.U32 R3, UR7 ;  /* 0x0000000700037c45 */ /* 0x002fe20008201000 */
[----:B------:R-:W1:Y:S04]  /*1020*/  LDCU UR23, c[0x0][0xb30] ;  /* 0x00016600ff1777ac */ /* 0x000e680008000800 */
[----:B--2---:R-:W-:Y:S01]  /*1030*/  FMUL R3, R3, UR5 ;  /* 0x0000000503037c20 */ /* 0x004fe20008400000 */
[----:B------:R-:W-:Y:S01]  /*1040*/  UMOV UR47, UR7 ;  /* 0x00000007002f7c82 */ /* 0x000fe20008000000 */
[----:B----4-:R-:W-:Y:S01]  /*1050*/  I2FP.F32.U32 R2, UR8 ;  /* 0x0000000800027c45 */ /* 0x010fe20008201000 */
[----:B------:R-:W-:-:S03]  /*1060*/  UMOV UR48, UR8 ;  /* 0x0000000800307c82 */ /* 0x000fc60008000000 */
[----:B------:R-:W2:Y:S01]  /*1070*/  F2I.U32.TRUNC.NTZ R3, R3 ;  /* 0x0000000300037305 */ /* 0x000ea2000020f000 */
[----:B---3--:R-:W-:Y:S01]  /*1080*/  FMUL R2, R2, UR4 ;  /* 0x0000000402027c20 */ /* 0x008fe20008400000 */
[----:B------:R-:W-:-:S04]  /*1090*/  ULOP3.LUT UR4, UR44, 0x1, URZ, 0xc0, !UPT ;  /* 0x000000012c047892 */ /* 0x000fc8000f8ec0ff */
[----:B------:R-:W-:Y:S02]  /*10a0*/  UISETP.NE.U32.AND UP6, UPT, UR4, 0x1, UPT ;  /* 0x000000010400788c */ /* 0x000fe4000bfc5070 */
[----:B------:R-:W3:Y:S02]  /*10b0*/  F2I.U32.TRUNC.NTZ R2, R2 ;  /* 0x0000000200027305 */ /* 0x000ee4000020f000 */
[----:B------:R-:W-:Y:S01]  /*10c0*/  USEL UR4, URZ, 0xa00, UP6 ;  /* 0x00000a00ff047887 */ /* 0x000fe2000b000000 */
[----:B--2---:R-:W-:Y:S02]  /*10d0*/  R2UR UR6, R3 ;  /* 0x00000000030672ca */ /* 0x004fe400000e0000 */
[----:B---3--:R-:W-:Y:S02]  /*10e0*/  R2UR UR5, R2 ;  /* 0x00000000020572ca */ /* 0x008fe400000e0000 */
[----:B------:R-:W-:-:S09]  /*10f0*/  PRMT R2, RZ, 0x7610, R2 ;  /* 0x00007610ff027816 */ /* 0x000fd20000000002 */
[----:B------:R-:W-:-:S04]  /*1100*/  UIADD3 UR6, UPT, UPT, -UR6, URZ, URZ ;  /* 0x000000ff06067290 */ /* 0x000fc8000fffe1ff */
[----:B------:R-:W-:Y:S02]  /*1110*/  UIMAD UR59, UR59, UR6, UR7 ;  /* 0x000000063b3b72a4 */ /* 0x000fe4000f8e0207 */
[----:B------:R-:W-:-:S04]  /*1120*/  UIADD3 UR5, UPT, UPT, -UR5, URZ, URZ ;  /* 0x000000ff05057290 */ /* 0x000fc8000fffe1ff */
[----:B------:R-:W-:Y:S01]  /*1130*/  UIMAD UR58, UR58, UR5, UR8 ;  /* 0x000000053a3a72a4 */ /* 0x000fe2000f8e0208 */
[----:B-1----:R-:W-:Y:S11]  /*1140*/  BRA.U UP5, `(.L_x_18) ;  /* 0x0000000105247547 */ /* 0x002ff6000b800000 */
[----:B------:R-:W-:-:S04]  /*1150*/  UISETP.NE.AND UP0, UPT, UR58, URZ, UPT ;  /* 0x000000ff3a00728c */ /* 0x000fc8000bf05270 */
[----:B------:R-:W-:Y:S02]  /*1160*/  USEL UR5, URZ, 0x2, UP0 ;  /* 0x00000002ff057887 */ /* 0x000fe40008000000 */
[----:B------:R-:W-:-:S04]  /*1170*/  UISETP.NE.AND UP0, UPT, UR58, URZ, UPT ;  /* 0x000000ff3a00728c */ /* 0x000fc8000bf05270 */
[----:B------:R-:W-:-:S04]  /*1180*/  UISETP.EQ.OR UP0, UPT, UR59, URZ, !UP0 ;  /* 0x000000ff3b00728c */ /* 0x000fc8000c702670 */
[----:B------:R-:W-:Y:S02]  /*1190*/  USEL UR6, URZ, 0x1, !UP0 ;  /* 0x00000001ff067887 */ /* 0x000fe4000c000000 */
[----:B------:R-:W-:-:S04]  /*11a0*/  UISETP.NE.AND UP0, UPT, UR59, 0x1, UPT ;  /* 0x000000013b00788c */ /* 0x000fc8000bf05270 */
[----:B------:R-:W-:-:S04]  /*11b0*/  USEL UR5, UR5, 0x2, UP0 ;  /* 0x0000000205057887 */ /* 0x000fc80008000000 */
[----:B------:R-:W-:-:S06]  /*11c0*/  UIADD3 UR5, UPT, UPT, UR6, UR5, URZ ;  /* 0x0000000506057290 */ /* 0x000fcc000fffe0ff */
[----:B------:R-:W-:-:S07]  /*11d0*/  MOV R2, UR5 ;  /* 0x0000000500027c02 */ /* 0x000fce0008000f00 */
.L_x_18:
[----:B------:R-:W-:-:S09]  /*11e0*/  UISETP.GE.AND UP0, UPT, UR21, 0x1, UPT ;  /* 0x000000011500788c */ /* 0x000fd2000bf06270 */
[----:B------:R-:W-:Y:S05]  /*11f0*/  BRA.U !UP0, `(.L_x_19) ;  /* 0x0000000108d07547 */ /* 0x000fea000b800000 */
[----:B------:R-:W1:Y:S01]  /*1200*/  LDCU UR22, c[0x0][0xb0c] ;  /* 0x00016180ff1677ac */ /* 0x000e620008000800 */
[----:B------:R-:W2:Y:S01]  /*1210*/  LDCU.128 UR16, c[0x0][0xb10] ;  /* 0x00016200ff1077ac */ /* 0x000ea20008000c00 */
[----:B------:R-:W3:Y:S01]  /*1220*/  LDCU UR7, c[0x0][0x370] ;  /* 0x00006e00ff0777ac */ /* 0x000ee20008000800 */
[----:B------:R-:W-:Y:S02]  /*1230*/  UISETP.NE.AND UP1, UPT, UR21, 0x1, UPT ;  /* 0x000000011500788c */ /* 0x000fe4000bf25270 */
[----:B-1----:R-:W-:Y:S02]  /*1240*/  UISETP.NE.AND UP0, UPT, UR22, 0x1, UPT ;  /* 0x000000011600788c */ /* 0x002fe4000bf05270 */
[----:B--2---:R-:W-:Y:S02]  /*1250*/  UIMAD.WIDE.U32 UR10, UR47, UR16, URZ ;  /* 0x000000102f0a72a5 */ /* 0x004fe4000f8e00ff */
[----:B---3--:R-:W-:-:S05]  /*1260*/  UIMAD.WIDE.U32 UR8, UR7, UR16, URZ ;  /* 0x00000010070872a5 */ /* 0x008fca000f8e00ff */
[----:B------:R-:W-:Y:S01]  /*1270*/  UMOV UR6, UR11 ;  /* 0x0000000b00067c82 */ /* 0x000fe20008000000 */
[----:B------:R-:W-:Y:S02]  /*1280*/  UIMAD.WIDE.U32 UR10, UR48, UR19, URZ ;  /* 0x00000013300a72a5 */ /* 0x000fe4000f8e00ff */
[----:B------:R-:W-:Y:S01]  /*1290*/  USHF.R.U32.HI UR6, URZ, UR17, UR6 ;  /* 0x00000011ff067299 */ /* 0x000fe20008011606 */
[----:B------:R-:W-:Y:S02]  /*12a0*/  UMOV UR8, UR9 ;  /* 0x0000000900087c82 */ /* 0x000fe40008000000 */
[----:B------:R-:W-:Y:S02]  /*12b0*/  @UP0 USHF.R.U32.HI UR7, URZ, UR17, UR8 ;  /* 0x00000011ff070299 */ /* 0x000fe40008011608 */
[----:B------:R-:W1:Y:S01]  /*12c0*/  LDCU UR8, c[0x0][0x374] ;  /* 0x00006e80ff0877ac */ /* 0x000e620008000800 */
[----:B------:R-:W2:Y:S01]  /*12d0*/  LDCU UR9, c[0x0][0xb20] ;  /* 0x00016400ff0977ac */ /* 0x000ea20008000800 */
[----:B------:R-:W-:-:S02]  /*12e0*/  UMOV UR5, UR11 ;  /* 0x0000000b00057c82 */ /* 0x000fc40008000000 */
[----:B------:R-:W3:Y:S01]  /*12f0*/  LDCU.64 UR10, c[0x0][0xb28] ;  /* 0x00016500ff0a77ac */ /* 0x000ee20008000a00 */
[----:B------:R-:W-:Y:S02]  /*1300*/  USEL UR6, UR47, UR6, !UP0 ;  /* 0x000000062f067287 */ /* 0x000fe4000c000000 */
[----:B------:R-:W-:Y:S02]  /*1310*/  UISETP.NE.AND UP0, UPT, UR18, 0x1, UPT ;  /* 0x000000011200788c */ /* 0x000fe4000bf05270 */
[----:B-1----:R-:W-:Y:S02]  /*1320*/  UIMAD.WIDE.U32 UR12, UR8, UR19, URZ ;  /* 0x00000013080c72a5 */ /* 0x002fe4000f8e00ff */
[----:B--2---:R-:W-:-:S05]  /*1330*/  USHF.R.U32.HI UR5, URZ, UR9, UR5 ;  /* 0x00000009ff057299 */ /* 0x004fca0008011605 */
[----:B------:R-:W-:Y:S01]  /*1340*/  UMOV UR12, UR13 ;  /* 0x0000000d000c7c82 */ /* 0x000fe20008000000 */
[----:B------:R-:W-:Y:S02]  /*1350*/  USEL UR5, UR48, UR5, !UP0 ;  /* 0x0000000530057287 */ /* 0x000fe4000c000000 */
[----:B------:R-:W-:Y:S02]  /*1360*/  @UP0 USHF.R.U32.HI UR8, URZ, UR9, UR12 ;  /* 0x00000009ff080299 */ /* 0x000fe4000801160c */
[----:B---3--:R-:W-:Y:S02]  /*1370*/  UIMAD.WIDE.U32 UR14, UR7, UR10, URZ ;  /* 0x0000000a070e72a5 */ /* 0x008fe4000f8e00ff */
[----:B------:R-:W-:-:S05]  /*1380*/  UIMAD.WIDE.U32 UR12, UR8, UR10, URZ ;  /* 0x0000000a080c72a5 */ /* 0x000fca000f8e00ff */
[----:B------:R-:W-:Y:S02]  /*1390*/  UMOV UR14, UR15 ;  /* 0x0000000f000e7c82 */ /* 0x000fe40008000000 */
[----:B------:R-:W-:Y:S01]  /*13a0*/  UMOV UR12, UR13 ;  /* 0x0000000d000c7c82 */ /* 0x000fe20008000000 */
[----:B------:R-:W-:Y:S02]  /*13b0*/  @UP1 USHF.R.U32.HI UR7, URZ, UR11, UR14 ;  /* 0x0000000bff071299 */ /* 0x000fe4000801160e */
[----:B------:R-:W-:Y:S02]  /*13c0*/  @UP1 USHF.R.U32.HI UR8, URZ, UR11, UR12 ;  /* 0x0000000bff081299 */ /* 0x000fe4000801160c */
[----:B------:R-:W-:Y:S02]  /*13d0*/  UIMAD.WIDE.U32 UR12, UR5, UR10, URZ ;  /* 0x0000000a050c72a5 */ /* 0x000fe4000f8e00ff */
[----:B------:R-:W-:Y:S02]  /*13e0*/  UIMAD UR8, UR8, UR21, URZ ;  /* 0x00000015080872a4 */ /* 0x000fe4000f8e02ff */
[----:B------:R-:W-:-:S02]  /*13f0*/  UIMAD UR9, UR7, UR21, URZ ;  /* 0x00000015070972a4 */ /* 0x000fc4000f8e02ff */
[----:B------:R-:W-:-:S04]  /*1400*/  UISETP.GE.AND UP0, UPT, UR5, UR8, UPT ;  /* 0x000000080500728c */ /* 0x000fc8000bf06270 */
[----:B------:R-:W-:Y:S02]  /*1410*/  UISETP.GE.OR UP0, UPT, UR6, UR9, UP0 ;  /* 0x000000090600728c */ /* 0x000fe40008706670 */
[----:B------:R-:W-:-:S03]  /*1420*/  UIMAD.WIDE.U32 UR8, UR6, UR10, URZ ;  /* 0x0000000a060872a5 */ /* 0x000fc6000f8e00ff */
[----:B------:R-:W-:Y:S02]  /*1430*/  UMOV UR10, UR13 ;  /* 0x0000000d000a7c82 */ /* 0x000fe40008000000 */
[----:B------:R-:W-:-:S04]  /*1440*/  USHF.R.U32.HI UR10, URZ, UR11, UR10 ;  /* 0x0000000bff0a7299 */ /* 0x000fc8000801160a */
[----:B------:R-:W-:Y:S02]  /*1450*/  USEL UR8, UR5, UR10, !UP1 ;  /* 0x0000000a05087287 */ /* 0x000fe4000c800000 */
[----:B------:R-:W-:Y:S02]  /*1460*/  @!UP0 USHF.R.U32.HI UR9, URZ, UR11, UR9 ;  /* 0x0000000bff098299 */ /* 0x000fe40008011609 */
[----:B------:R-:W-:Y:S02]  /*1470*/  UIADD3 UR10, UPT, UPT, -UR8, URZ, URZ ;  /* 0x000000ff080a7290 */ /* 0x000fe4000fffe1ff */
[----:B------:R-:W-:Y:S02]  /*1480*/  @!UP0 USEL UR9, UR6, UR9, !UP1 ;  /* 0x0000000906098287 */ /* 0x000fe4000c800000 */
[----:B------:R-:W-:Y:S02]  /*1490*/  UIMAD UR10, UR21, UR10, UR5 ;  /* 0x0000000a150a72a4 */ /* 0x000fe4000f8e0205 */
[----:B------:R-:W-:-:S02]  /*14a0*/  UIADD3 UR11, UPT, UPT, -UR6, URZ, URZ ;  /* 0x000000ff060b7290 */ /* 0x000fc4000fffe1ff */
[----:B------:R-:W-:Y:S02]  /*14b0*/  @!UP0 UIMAD UR10, UR10, UR7, UR9 ;  /* 0x000000070a0a82a4 */ /* 0x000fe4000f8e0209 */
[----:B------:R-:W-:Y:S02]  /*14c0*/  @!UP0 UIADD3 UR8, UPT, UPT, UR8, -UR9, URZ ;  /* 0x8000000908088290 */ /* 0x000fe4000fffe0ff */
[----:B------:R-:W-:Y:S02]  /*14d0*/  UIADD3 UR7, UPT, UPT, -UR5, URZ, URZ ;  /* 0x000000ff05077290 */ /* 0x000fe4000fffe1ff */
[----:B------:R-:W-:Y:S02]  /*14e0*/  @!UP0 UIMAD UR5, UR8, UR21, UR6 ;  /* 0x00000015080582a4 */ /* 0x000fe4000f8e0206 */
[----:B------:R-:W-:Y:S02]  /*14f0*/  UIMAD UR48, UR18, UR7, UR48 ;  /* 0x00000007123072a4 */ /* 0x000fe4000f8e0230 */
[----:B------:R-:W-:Y:S01]  /*1500*/  UIMAD UR47, UR22, UR11, UR47 ;  /* 0x0000000b162f72a4 */ /* 0x000fe2000f8e022f */
[----:B------:R-:W-:Y:S01]  /*1510*/  @!UP0 UMOV UR6, UR10 ;  /* 0x0000000a00068c82 */ /* 0x000fe20008000000 */
[----:B------:R-:W-:-:S02]  /*1520*/  UIMAD UR48, UR5, UR18, UR48 ;  /* 0x00000012053072a4 */ /* 0x000fc4000f8e0230 */
[----:B------:R-:W-:-:S12]  /*1530*/  UIMAD UR47, UR6, UR22, UR47 ;  /* 0x00000016062f72a4 */ /* 0x000fd8000f8e022f */
.L_x_19:
[----:B------:R-:W-:-:S09]  /*1540*/  UISETP.NE.AND UP0, UPT, UR23, 0x1, UPT ;  /* 0x000000011700788c */ /* 0x000fd2000bf05270 */
[----:B------:R-:W-:Y:S05]  /*1550*/  BRA.U UP0, `(.L_x_20) ;  /* 0x0000000100447547 */ /* 0x000fea000b800000 */
[----:B------:R-:W1:Y:S01]  /*1560*/  LDCU.128 UR8, c[0x0][0xb10] ;  /* 0x00016200ff0877ac */ /* 0x000e620008000c00 */
[----:B------:R-:W2:Y:S01]  /*1570*/  LDCU UR12, c[0x0][0xb0c] ;  /* 0x00016180ff0c77ac */ /* 0x000ea20008000800 */
[----:B-1----:R-:W-:Y:S02]  /*1580*/  UIMAD.WIDE.U32 UR6, UR47, UR8, URZ ;  /* 0x000000082f0672a5 */ /* 0x002fe4000f8e00ff */
[----:B--2---:R-:W-:-:S05]  /*1590*/  UISETP.NE.AND UP0, UPT, UR12, 0x1, UPT ;  /* 0x000000010c00788c */ /* 0x004fca000bf05270 */
[----:B------:R-:W-:Y:S02]  /*15a0*/  UMOV UR6, UR7 ;  /* 0x0000000700067c82 */ /* 0x000fe40008000000 */
[----:B------:R-:W-:Y:S02]  /*15b0*/  USHF.R.U32.HI UR6, URZ, UR9, UR6 ;  /* 0x00000009ff067299 */ /* 0x000fe40008011606 */
[----:B------:R-:W1:Y:S01]  /*15c0*/  LDCU UR7, c[0x0][0xb20] ;  /* 0x00016400ff0777ac */ /* 0x000e620008000800 */
[----:B------:R-:W-:Y:S02]  /*15d0*/  UIMAD.WIDE.U32 UR8, UR48, UR11, URZ ;  /* 0x0000000b300872a5 */ /* 0x000fe4000f8e00ff */
[----:B------:R-:W-:Y:S02]  /*15e0*/  USEL UR6, UR47, UR6, !UP0 ;  /* 0x000000062f067287 */ /* 0x000fe4000c000000 */
[----:B------:R-:W-:-:S03]  /*15f0*/  UISETP.NE.AND UP0, UPT, UR10, 0x1, UPT ;  /* 0x000000010a00788c */ /* 0x000fc6000bf05270 */
[----:B------:R-:W-:Y:S02]  /*1600*/  UMOV UR5, UR9 ;  /* 0x0000000900057c82 */ /* 0x000fe40008000000 */
[----:B-1----:R-:W-:-:S04]  /*1610*/  USHF.R.U32.HI UR5, URZ, UR7, UR5 ;  /* 0x00000007ff057299 */ /* 0x002fc80008011605 */
[----:B------:R-:W-:-:S04]  /*1620*/  USEL UR5, UR48, UR5, !UP0 ;  /* 0x0000000530057287 */ /* 0x000fc8000c000000 */
[----:B------:R-:W-:Y:S02]  /*1630*/  UIADD3 UR7, UPT, UPT, UR6, -UR5, URZ ;  /* 0x8000000506077290 */ /* 0x000fe4000fffe0ff */
[----:B------:R-:W-:Y:S02]  /*1640*/  UIADD3 UR5, UPT, UPT, -UR6, UR5, URZ ;  /* 0x0000000506057290 */ /* 0x000fe4000fffe1ff */
[----:B------:R-:W-:Y:S02]  /*1650*/  UIMAD UR48, UR7, UR10, UR48 ;  /* 0x0000000a073072a4 */ /* 0x000fe4000f8e0230 */
[----:B------:R-:W-:-:S12]  /*1660*/  UIMAD UR47, UR5, UR12, UR47 ;  /* 0x0000000c052f72a4 */ /* 0x000fd8000f8e022f */
.L_x_20:
[----:B------:R-:W-:Y:S02]  /*1670*/  UISETP.EQ.U32.AND UP0, UPT, UR24, 0x1, UPT ;  /* 0x000000011800788c */ /* 0x000fe4000bf02070 */
[----:B------:R-:W-:-:S07]  /*1680*/  UISETP.NE.AND UP1, UPT, UR20, 0x2, UPT ;  /* 0x000000021400788c */ /* 0x000fce000bf25270 */
[----:B------:R-:W-:Y:S05]  /*1690*/  BRA.U !UP0, `(.L_x_21) ;  /* 0x00000001080c7547 */ /* 0x000fea000b800000 */
[----:B------:R-:W-:Y:S01]  /*16a0*/  UCGABAR_WAIT ;  /* 0x0000000000007dc7 */ /* 0x000fe20008000000 */
[----:B------:R-:W-:Y:S01]  /*16b0*/  CCTL.IVALL ;  /* 0x00000000ff00798f */ /* 0x000fe20002000000 */
[----:B------:R-:W-:Y:S05]  /*16c0*/  BRA `(.L_x_22) ;  /* 0x0000000000047947 */ /* 0x000fea0003800000 */
.L_x_21:
[----:B------:R-:W-:Y:S06]  /*16d0*/  BAR.SYNC.DEFER_BLOCKING 0x0 ;  /* 0x0000000000007b1d */ /* 0x000fec0000010000 */
.L_x_22:
[----:B------:R-:W-:Y:S05]  /*16e0*/  BRA.U UP1, `(.L_x_23) ;  /* 0x0000001501b87547 */ /* 0x000fea000b800000 */
[----:B------:R-:W1:Y:S01]  /*16f0*/  LDCU UR7, c[0x0][0x38c] ;  /* 0x00007180ff0777ac */ /* 0x000e620008000800 */
[----:B------:R-:W-:Y:S01]  /*1700*/  PLOP3.LUT P1, PT, PT, PT, UP2, 0x80, 0x8 ;  /* 0x000000000008781c */ /* 0x000fe20003f2f028 */
[----:B------:R-:W-:Y:S01]  /*1710*/  IMAD.MOV.U32 R12, RZ, RZ, 0x1 ;  /* 0x00000001ff0c7424 */ /* 0x000fe200078e00ff */
[----:B------:R-:W-:Y:S01]  /*1720*/  ISETP.EQ.OR P2, PT, R0, RZ, P3 ;  /* 0x000000ff0000720c */ /* 0x000fe20001f42670 */
[----:B------:R-:W-:Y:S01]  /*1730*/  UISETP.NE.AND UP0, UPT, UR20, URZ, UPT ;  /* 0x000000ff1400728c */ /* 0x000fe2000bf05270 */
[----:B------:R-:W-:Y:S01]  /*1740*/  PLOP3.LUT P1, PT, P1, PT, PT, 0x8, 0x80 ;  /* 0x000000000080781c */ /* 0x000fe20000f2e170 */
[----:B------:R-:W-:Y:S01]  /*1750*/  USEL UR26, URZ, 0x1, UP4 ;  /* 0x00000001ff1a7887 */ /* 0x000fe2000a000000 */
[----:B------:R-:W-:Y:S01]  /*1760*/  CS2R R10, SRZ ;  /* 0x00000000000a7805 */ /* 0x000fe2000001ff00 */
[----:B------:R-:W-:Y:S01]  /*1770*/  UMOV UR15, 0x400 ;  /* 0x00000400000f7882 */ /* 0x000fe20000000000 */
[----:B------:R-:W-:Y:S01]  /*1780*/  IMAD.MOV.U32 R9, RZ, RZ, RZ ;  /* 0x000000ffff097224 */ /* 0x000fe200078e00ff */
[----:B------:R-:W-:Y:S01]  /*1790*/  USEL UR26, UR26, 0x2, UP0 ;  /* 0x000000021a1a7887 */ /* 0x000fe20008000000 */
[----:B------:R-:W-:Y:S01]  /*17a0*/  IMAD.MOV.U32 R8, RZ, RZ, 0x1 ;  /* 0x00000001ff087424 */ /* 0x000fe200078e00ff */
[----:B------:R-:W-:Y:S01]  /*17b0*/  ULEA UR15, UR44, UR15, 0x18 ;  /* 0x0000000f2c0f7291 */ /* 0x000fe2000f8ec0ff */
[----:B------:R-:W2:Y:S01]  /*17c0*/  LDCU UR40, c[0x0][0x370] ;  /* 0x00006e00ff2877ac */ /* 0x000ea20008000800 */
[----:B-1----:R-:W-:Y:S01]  /*17d0*/  UIADD3 UR6, UPT, UPT, UR7, 0x3f, URZ ;  /* 0x0000003f07067890 */ /* 0x002fe2000fffe0ff */
[----:B------:R-:W1:Y:S03]  /*17e0*/  LDCU.64 UR28, c[0x0][0x348] ;  /* 0x00006900ff1c77ac */ /* 0x000e660008000a00 */
[----:B------:R-:W-:-:S02]  /*17f0*/  USHF.R.S32.HI UR5, URZ, 0x1f, UR6 ;  /* 0x0000001fff057899 */ /* 0x000fc40008011406 */
[----:B------:R-:W-:Y:S02]  /*1800*/  USHF.R.U32.HI UR46, URZ, 0x6, UR4 ;  /* 0x00000006ff2e7899 */ /* 0x000fe40008011604 */
[----:B------:R-:W-:Y:S02]  /*1810*/  ULEA.HI UR5, UR5, UR6, URZ, 0x6 ;  /* 0x0000000605057291 */ /* 0x000fe4000f8f30ff */
[----:B------:R-:W-:Y:S02]  /*1820*/  UIADD3 UR6, UPT, UPT, UR7, -0x1, URZ ;  /* 0xffffffff07067890 */ /* 0x000fe4000fffe0ff */
[----:B------:R-:W-:Y:S02]  /*1830*/  USHF.R.S32.HI UR43, URZ, 0x6, UR5 ;  /* 0x00000006ff2b7899 */ /* 0x000fe40008011405 */
[----:B------:R-:W-:Y:S02]  /*1840*/  UISETP.GE.U32.AND UP1, UPT, UR6, -0x7f, UPT ;  /* 0xffffff810600788c */ /* 0x000fe4000bf26070 */
[----:B------:R-:W-:-:S02]  /*1850*/  UISETP.LT.U32.AND UP0, UPT, UR43, 0xb, UPT ;  /* 0x0000000b2b00788c */ /* 0x000fc4000bf01070 */
[----:B------:R-:W-:Y:S02]  /*1860*/  UIADD3 UR5, UPT, UPT, UR15, 0x1400, URZ ;  /* 0x000014000f057890 */ /* 0x000fe4000fffe0ff */
[----:B------:R-:W-:Y:S02]  /*1870*/  USEL UR41, UR43, 0xb, UP0 ;  /* 0x0000000b2b297887 */ /* 0x000fe40008000000 */
[----:B------:R-:W-:Y:S02]  /*1880*/  @UP6 UIADD3 UR5, UPT, UPT, UR15, URZ, URZ ;  /* 0x000000ff0f056290 */ /* 0x000fe4000fffe0ff */
[----:B------:R-:W-:Y:S02]  /*1890*/  UIADD3 UR21, UPT, UPT, UR41, -0x1, URZ ;  /* 0xffffffff29157890 */ /* 0x000fe4000fffe0ff */
[----:B------:R-:W-:Y:S02]  /*18a0*/  @UP1 UIADD3 UR21, UPT, UPT, UR41, URZ, URZ ;  /* 0x000000ff29151290 */ /* 0x000fe4000fffe0ff */
[----:B------:R-:W-:Y:S01]  /*18b0*/  UIADD3 UR49, UPT, UPT, UR7, 0x7e, URZ ;  /* 0x0000007e07317890 */ /* 0x000fe2000fffe0ff */
[----:B------:R-:W3:Y:S01]  /*18c0*/  LDCU UR39, c[0x0][0x374] ;  /* 0x00006e80ff2777ac */ /* 0x000ee20008000800 */
[----:B------:R-:W-:-:S02]  /*18d0*/  UIADD3 UR5, UPT, UPT, UR5, 0x1b300, URZ ;  /* 0x0001b30005057890 */ /* 0x000fc4000fffe0ff */
[----:B------:R-:W-:Y:S02]  /*18e0*/  UIADD3 UR45, UPT, UPT, UR43, -UR41, URZ ;  /* 0x800000292b2d7290 */ /* 0x000fe4000fffe0ff */
[----:B------:R-:W-:Y:S01]  /*18f0*/  UIADD3 UR21, UPT, UPT, UR21, 0x1, URZ ;  /* 0x0000000115157890 */ /* 0x000fe2000fffe0ff */
[----:B-12---:R-:W-:-:S11]  /*1900*/  UMOV UR13, URZ ;  /* 0x000000ff000d7c82 */ /* 0x006fd60008000000 */
.L_x_43:
[----:B------:R-:W-:-:S09]  /*1910*/  UISETP.NE.AND UP0, UPT, UR44, URZ, UPT ;  /* 0x000000ff2c00728c */ /* 0x000fd2000bf05270 */
[----:B------:R-:W-:Y:S05]  /*1920*/  BRA.U UP0, `(.L_x_24) ;  /* 0x0000000100287547 */ /* 0x000fea000b800000 */
[----:B------:R-:W-:Y:S02]  /*1930*/  LEA R0, R9, UR15, 0x3 ;  /* 0x0000000f09007c11 */ /* 0x000fe4000f8e18ff */
[----:B------:R-:W-:-:S04]  /*1940*/  SHF.L.U32 R2, R8, 0x1f, RZ ;  /* 0x0000001f08027819 */ /* 0x000fc800000006ff */
[----:B------:R-:W1:Y:S02]  /*1950*/  SYNCS.PHASECHK.TRANS64.TRYWAIT P0, [R0+URZ+0x150], R2 ;  /* 0x00015002000075a7 */ /* 0x000e6400080011ff */
[----:B-1----:R-:W-:Y:S05]  /*1960*/  @!P0 BRA `(.L_x_25) ;  /* 0x0000006000548947 */ /* 0x002fea0003800000 */
.L_x_121:
[----:B------:R-:W-:Y:S01]  /*1970*/  VIADD R9, R9, 0x1 ;  /* 0x0000000109097836 */ /* 0x000fe20000000000 */
[----:B------:R1:W-:Y:S04]  /*1980*/  SYNCS.ARRIVE.TRANS64.A1T0 RZ, [R0+URZ+0x140], RZ ;  /* 0x000140ff00ff79a7 */ /* 0x0003e800081000ff */
[----:B------:R-:W-:-:S04]  /*1990*/  ISETP.NE.AND P0, PT, R9, 0x2, PT ;  /* 0x000000020900780c */ /* 0x000fc80003f05270 */
[----:B------:R-:W-:Y:S02]  /*19a0*/  SEL R9, R9, RZ, P0 ;  /* 0x000000ff09097207 */ /* 0x000fe40000000000 */
[----:B-1----:R-:W-:-:S04]  /*19b0*/  SEL R0, RZ, 0x1, P0 ;  /* 0x00000001ff007807 */ /* 0x002fc80000000000 */
[----:B------:R-:W-:-:S07]  /*19c0*/  LOP3.LUT R8, R8, R0, RZ, 0x3c, !PT ;  /* 0x0000000008087212 */ /* 0x000fce00078e3cff */
.L_x_24:
[----:B------:R-:W-:Y:S01]  /*19d0*/  ULEA UR6, UR13, UR15, 0x3 ;  /* 0x0000000f0d067291 */ /* 0x000fe2000f8e18ff */
[----:B------:R-:W-:Y:S01]  /*19e0*/  SHF.L.U32 R0, R12, 0x1f, RZ ;  /* 0x0000001f0c007819 */ /* 0x000fe200000006ff */
[----:B------:R-:W-:Y:S02]  /*19f0*/  UISETP.GE.U32.AND UP0, UPT, UR49, 0x7f, UPT ;  /* 0x0000007f3100788c */ /* 0x000fe4000bf06070 */
[----:B------:R-:W-:Y:S02]  /*1a00*/  USHF.L.U32 UR35, UR47, 0x6, URZ ;  /* 0x000000062f237899 */ /* 0x000fe400080006ff */
[----:B------:R-:W-:Y:S01]  /*1a10*/  UIMAD UR19, UR48, 0x50, UR46 ;  /* 0x00000050301378a4 */ /* 0x000fe2000f8e022e */
[----:B------:R-:W-:Y:S02]  /*1a20*/  UMOV UR14, URZ ;  /* 0x000000ff000e7c82 */ /* 0x000fe40008000000 */
[----:B------:R1:W2:Y:S02]  /*1a30*/  SYNCS.PHASECHK.TRANS64.TRYWAIT P0, [UR6+0x58], R0 ;  /* 0x00005800ff0075a7 */ /* 0x0002a40008001106 */
[----:B------:R-:W-:Y:S07]  /*1a40*/  BRA.U !UP0, `(.L_x_26) ;  /* 0x0000000108c07547 */ /* 0x000fee000b800000 */
[----:B------:R-:W-:Y:S01]  /*1a50*/  UMOV UR8, URZ ;  /* 0x000000ff00087c82 */ /* 0x000fe20008000000 */
[----:B------:R-:W-:-:S05]  /*1a60*/  UMOV UR7, UR13 ;  /* 0x0000000d00077c82 */ /* 0x000fca0008000000 */
.L_x_32:
[----:B--2---:R-:W-:Y:S01]  /*1a70*/  @!P3 MOV R2, 0x4800 ;  /* 0x000048000002b802 */ /* 0x004fe20000000f00 */
[----:B----4-:R-:W-:Y:S01]  /*1a80*/  ULEA UR33, UR7, UR15, 0x3 ;  /* 0x0000000f07217291 */ /* 0x010fe2000f8e18ff */
[----:B-12---:R-:W-:Y:S11]  /*1a90*/  @P0 BRA `(.L_x_27) ;  /* 0x00000000000c0947 */ /* 0x006ff60003800000 */
[----:B------:R-:W-:Y:S04]  /*1aa0*/  SHF.L.U32 R3, R12, 0x1f, RZ ;  /* 0x0000001f0c037819 */ /* 0x000fe800000006ff */
[----:B------:R-:W2:Y:S02]  /*1ab0*/  SYNCS.PHASECHK.TRANS64.TRYWAIT P0, [UR33+0x58], R3 ;  /* 0x00005803ff0075a7 */ /* 0x000ea40008001121 */
[----:B--2---:R-:W-:Y:S05]  /*1ac0*/  @!P0 BRA `(.L_x_28) ;  /* 0x0000006000108947 */ /* 0x004fea0003800000 */
.L_x_27:
[----:B------:R2:W-:Y:S01]  /*1ad0*/  @!P3 SYNCS.ARRIVE.TRANS64 RZ, [UR33], R2 ;  /* 0x00000002ffffb9a7 */ /* 0x0005e20008000021 */
[----:B------:R-:W-:Y:S04]  /*1ae0*/  ULOP3.LUT UR6, UR26, 0x2, URZ, 0xfc, !UPT ;  /* 0x000000021a067892 */ /* 0x000fe8000f8efcff */
[----:B------:R-:W-:Y:S09]  /*1af0*/  UISETP.NE.AND UP0, UPT, UR6, 0x2, UPT ;  /* 0x000000020600788c */ /* 0x000ff2000bf05270 */
[----:B------:R-:W-:Y:S05]  /*1b00*/  BRA.U UP0, `(.L_x_29) ;  /* 0x0000000100047547 */ /* 0x000fea000b800000 */
[----:B---3--:R-:W-:Y:S05]  /*1b10*/  BPT.TRAP 0x1 ;  /* 0x000000040000795c */ /* 0x008fea0000300000 */
.L_x_29:
[----:B------:R-:W-:Y:S04]  /*1b20*/  BSSY.RECONVERGENT B0, `(.L_x_30) ;  /* 0x0000003000007945 */ /* 0x000fe80003800200 */
[----:B------:R-:W-:Y:S05]  /*1b30*/  @P2 BRA `(.L_x_31) ;  /* 0x0000000000042947 */ /* 0x000fea0003800000 */
[----:B---3--:R-:W-:Y:S05]  /*1b40*/  BPT.TRAP 0x1 ;  /* 0x000000040000795c */ /* 0x008fea0000300000 */
.L_x_31:
[----:B---3--:R-:W-:Y:S05]  /*1b50*/  BSYNC.RECONVERGENT B0 ;  /* 0x0000000000007941 */ /* 0x008fea0003800200 */
.L_x_30:
[----:B------:R-:W-:Y:S02]  /*1b60*/  UIADD3 UR6, UPT, UPT, UR7, 0x1, URZ ;  /* 0x0000000107067890 */ /* 0x000fe4000fffe0ff */
[----:B------:R-:W-:Y:S02]  /*1b70*/  UIADD3 UR22, UP1, UPT, UR28, 0x80, URZ ;  /* 0x000000801c167890 */ /* 0x000fe4000ff3e0ff */
[----:B------:R-:W-:Y:S02]  /*1b80*/  UISETP.NE.AND UP0, UPT, UR6, 0xb, UPT ;  /* 0x0000000b0600788c */ /* 0x000fe4000bf05270 */
[----:B------:R-:W-:Y:S02]  /*1b90*/  ULEA UR32, UR7, UR15, 0xd ;  /* 0x0000000f07207291 */ /* 0x000fe4000f8e68ff */
[----:B------:R-:W-:Y:S02]  /*1ba0*/  USEL UR9, URZ, 0x1, UP0 ;  /* 0x00000001ff097887 */ /* 0x000fe40008000000 */
[----:B------:R-:W-:Y:S02]  /*1bb0*/  USEL UR13, UR6, URZ, UP0 ;  /* 0x000000ff060d7287 */ /* 0x000fe40008000000 */
[----:B------:R-:W-:Y:S02]  /*1bc0*/  USHF.L.U32 UR34, UR8, 0x6, URZ ;  /* 0x0000000608227899 */ /* 0x000fe400080006ff */
[----:B------:R-:W-:Y:S01]  /*1bd0*/  ULEA UR6, UR13, UR15, 0x3 ;  /* 0x0000000f0d067291 */ /* 0x000fe2000f8e18ff */
[----:B------:R-:W-:Y:S01]  /*1be0*/  LOP3.LUT R12, R12, UR9, RZ, 0x3c, !PT ;  /* 0x000000090c0c7c12 */ /* 0x000fe2000f8e3cff */
[----:B------:R-:W-:Y:S02]  /*1bf0*/  UIADD3.X UR23, UPT, UPT, URZ, UR29, URZ, UP1, !UPT ;  /* 0x0000001dff177290 */ /* 0x000fe40008ffe4ff */
[----:B------:R-:W-:Y:S01]  /*1c00*/  UIADD3 UR32, UPT, UPT, UR32, 0x5300, URZ ;  /* 0x0000530020207890 */ /* 0x000fe2000fffe0ff */
[----:B-1----:R-:W-:Y:S01]  /*1c10*/  SHF.L.U32 R0, R12, 0x1f, RZ ;  /* 0x0000001f0c007819 */ /* 0x002fe200000006ff */
[----:B------:R-:W-:Y:S02]  /*1c20*/  UIADD3 UR10, UP0, UPT, UR28, 0x180, URZ ;  /* 0x000001801c0a7890 */ /* 0x000fe4000ff1e0ff */
[----:B------:R-:W-:Y:S01]  /*1c30*/  UIADD3 UR8, UPT, UPT, UR8, 0x1, URZ ;  /* 0x0000000108087890 */ /* 0x000fe2000fffe0ff */
[----:B------:R4:W1:Y:S01]  /*1c40*/  SYNCS.PHASECHK.TRANS64.TRYWAIT P0, [UR6+0x58], R0 ;  /* 0x00005800ff0075a7 */ /* 0x0008620008001106 */
[----:B------:R-:W-:Y:S02]  /*1c50*/  UIMAD UR6, UR7, 0x1400, UR4 ;  /* 0x00001400070678a4 */ /* 0x000fe4000f8e0204 */
[----:B------:R-:W-:Y:S02]  /*1c60*/  UIADD3.X UR11, UPT, UPT, URZ, UR29, URZ, UP0, !UPT ;  /* 0x0000001dff0b7290 */ /* 0x000fe400087fe4ff */
[----:B------:R-:W-:Y:S01]  /*1c70*/  ULEA UR6, UR6, UR15, 0x1 ;  /* 0x0000000f06067291 */ /* 0x000fe2000f8e08ff */
[----:B------:R-:W-:Y:S01]  /*1c80*/  UMOV UR24, 0x0 ;  /* 0x0000000000187882 */ /* 0x000fe20000000000 */
[----:B------:R-:W-:Y:S02]  /*1c90*/  UMOV UR25, 0x10000000 ;  /* 0x1000000000197882 */ /* 0x000fe40000000000 */
[----:B------:R-:W-:Y:S01]  /*1ca0*/  UIADD3 UR16, UPT, UPT, UR6, 0x1b300, URZ ;  /* 0x0001b30006107890 */ /* 0x000fe2000fffe0ff */
[----:B------:R4:W-:Y:S01]  /*1cb0*/  UTMALDG.3D [UR32], [UR22], desc[UR24] ;  /* 0x00001820160075b4 */ /* 0x0009e20008011000 */
[----:B------:R-:W-:Y:S01]  /*1cc0*/  UISETP.NE.AND UP0, UPT, UR8, UR21, UPT ;  /* 0x000000150800728c */ /* 0x000fe2000bf05270 */
[----:B------:R-:W-:Y:S01]  /*1cd0*/  UMOV UR6, 0x30000 ;  /* 0x0003000000067882 */ /* 0x000fe20000000000 */
[----:B------:R-:W-:Y:S01]  /*1ce0*/  UMOV UR20, UR36 ;  /* 0x0000002400147c82 */ /* 0x000fe20008000000 */
[----:B------:R-:W-:Y:S01]  /*1cf0*/  UMOV UR17, UR33 ;  /* 0x0000002100117c82 */ /* 0x000fe20008000000 */
[----:B------:R-:W-:Y:S01]  /*1d00*/  UMOV UR18, UR34 ;  /* 0x0000002200127c82 */ /* 0x000fe20008000000 */
[----:B------:R-:W-:Y:S02]  /*1d10*/  UMOV UR14, UR21 ;  /* 0x00000015000e7c82 */ /* 0x000fe40008000000 */
[----:B------:R4:W-:Y:S01]  /*1d20*/  UTMALDG.3D.MULTICAST [UR16], [UR10], UR6, desc[UR24] ;  /* 0x000018100a0073b4 */ /* 0x0009e20008011806 */
[----:B------:R-:W-:Y:S01]  /*1d30*/  UMOV UR7, UR13 ;  /* 0x0000000d00077c82 */ /* 0x000fe20008000000 */
[----:B------:R-:W-:Y:S05]  /*1d40*/  BRA.U UP0, `(.L_x_32) ;  /* 0xfffffffd00487547 */ /* 0x000fea000b83ffff */
.L_x_26:
[----:B----4-:R-:W-:Y:S01]  /*1d50*/  ULEA UR6, UR13, UR15, 0x3 ;  /* 0x0000000f0d067291 */ /* 0x010fe2000f8e18ff */
[----:B-1----:R-:W-:Y:S01]  /*1d60*/  SHF.L.U32 R0, R12, 0x1f, RZ ;  /* 0x0000001f0c007819 */ /* 0x002fe200000006ff */
[----:B------:R-:W-:Y:S01]  /*1d70*/  @!P1 SYNCS.ARRIVE.TRANS64.A1T0 RZ, [UR15+0xd8], RZ ;  /* 0x0000d8ffffff99a7 */ /* 0x000fe2000810000f */
[----:B------:R-:W-:-:S06]  /*1d80*/  UISETP.GT.AND UP0, UPT, UR43, UR41, UPT ;  /* 0x000000292b00728c */ /* 0x000fcc000bf04270 */
[----:B--2---:R1:W2:Y:S03]  /*1d90*/  SYNCS.PHASECHK.TRANS64.TRYWAIT P0, [UR6+0x58], R0 ;  /* 0x00005800ff0075a7 */ /* 0x0042a60008001106 */
[----:B------:R-:W-:Y:S05]  /*1da0*/  BRA.U !UP0, `(.L_x_33) ;  /* 0x0000000108bc7547 */ /* 0x000fea000b800000 */
[----:B------:R-:W-:Y:S01]  /*1db0*/  UIADD3 UR27, UPT, UPT, UR45, UR14, URZ ;  /* 0x0000000e2d1b7290 */ /* 0x000fe2000fffe0ff */
[----:B------:R-:W-:-:S11]  /*1dc0*/  UMOV UR6, UR13 ;  /* 0x0000000d00067c82 */ /* 0x000fd60008000000 */
.L_x_39:
[----:B--2---:R-:W-:Y:S01]  /*1dd0*/  @!P3 MOV R2, 0x4800 ;  /* 0x000048000002b802 */ /* 0x004fe20000000f00 */
[----:B----4-:R-:W-:Y:S01]  /*1de0*/  ULEA UR9, UR6, UR15, 0x3 ;  /* 0x0000000f06097291 */ /* 0x010fe2000f8e18ff */
[----:B-12---:R-:W-:Y:S11]  /*1df0*/  @P0 BRA `(.L_x_34) ;  /* 0x00000000000c0947 */ /* 0x006ff60003800000 */
[----:B------:R-:W-:Y:S04]  /*1e00*/  SHF.L.U32 R3, R12, 0x1f, RZ ;  /* 0x0000001f0c037819 */ /* 0x000fe800000006ff */
[----:B------:R-:W2:Y:S02]  /*1e10*/  SYNCS.PHASECHK.TRANS64.TRYWAIT P0, [UR9+0x58], R3 ;  /* 0x00005803ff0075a7 */ /* 0x000ea40008001109 */
[----:B--2---:R-:W-:Y:S05]  /*1e20*/  @!P0 BRA `(.L_x_35) ;  /* 0x0000005c00508947 */ /* 0x004fea0003800000 */
.L_x_34:
[----:B------:R2:W-:Y:S01]  /*1e30*/  @!P3 SYNCS.ARRIVE.TRANS64 RZ, [UR9], R2 ;  /* 0x00000002ffffb9a7 */ /* 0x0005e20008000009 */
[----:B------:R-:W-:Y:S04]  /*1e40*/  ULOP3.LUT UR7, UR26, 0x2, URZ, 0xfc, !UPT ;  /* 0x000000021a077892 */ /* 0x000fe8000f8efcff */
[----:B------:R-:W-:Y:S09]  /*1e50*/  UISETP.NE.AND UP0, UPT, UR7, 0x2, UPT ;  /* 0x000000020700788c */ /* 0x000ff2000bf05270 */
[----:B------:R-:W-:Y:S05]  /*1e60*/  BRA.U UP0, `(.L_x_36) ;  /* 0x0000000100047547 */ /* 0x000fea000b800000 */
[----:B---3--:R-:W-:Y:S05]  /*1e70*/  BPT.TRAP 0x1 ;  /* 0x000000040000795c */ /* 0x008fea0000300000 */
.L_x_36:
[----:B------:R-:W-:Y:S04]  /*1e80*/  BSSY.RECONVERGENT B0, `(.L_x_37) ;  /* 0x0000003000007945 */ /* 0x000fe80003800200 */
[----:B------:R-:W-:Y:S05]  /*1e90*/  @P2 BRA `(.L_x_38) ;  /* 0x0000000000042947 */ /* 0x000fea0003800000 */
[----:B---3--:R-:W-:Y:S05]  /*1ea0*/  BPT.TRAP 0x1 ;  /* 0x000000040000795c */ /* 0x008fea0000300000 */
.L_x_38:
[----:B---3--:R-:W-:Y:S05]  /*1eb0*/  BSYNC.RECONVERGENT B0 ;  /* 0x0000000000007941 */ /* 0x008fea0003800200 */
.L_x_37:
[----:B------:R-:W-:Y:S02]  /*1ec0*/  UIADD3 UR7, UPT, UPT, UR6, 0x1, URZ ;  /* 0x0000000106077890 */ /* 0x000fe4000fffe0ff */
[----:B------:R-:W-:Y:S02]  /*1ed0*/  UIADD3 UR22, UP1, UPT, UR28, 0x80, URZ ;  /* 0x000000801c167890 */ /* 0x000fe4000ff3e0ff */
[----:B------:R-:W-:Y:S02]  /*1ee0*/  UISETP.NE.AND UP0, UPT, UR7, 0xb, UPT ;  /* 0x0000000b0700788c */ /* 0x000fe4000bf05270 */
[----:B------:R-:W-:Y:S02]  /*1ef0*/  USHF.L.U32 UR10, UR14, 0x6, URZ ;  /* 0x000000060e0a7899 */ /* 0x000fe400080006ff */
[----:B------:R-:W-:Y:S02]  /*1f00*/  USEL UR8, URZ, 0x1, UP0 ;  /* 0x00000001ff087887 */ /* 0x000fe40008000000 */
[----:B------:R-:W-:Y:S02]  /*1f10*/  USEL UR13, UR7, URZ, UP0 ;  /* 0x000000ff070d7287 */ /* 0x000fe40008000000 */
[----:B------:R-:W-:Y:S02]  /*1f20*/  UIADD3.X UR23, UPT, UPT, URZ, UR29, URZ, UP1, !UPT ;  /* 0x0000001dff177290 */ /* 0x000fe40008ffe4ff */
[----:B------:R-:W-:Y:S01]  /*1f30*/  ULEA UR7, UR13, UR15, 0x3 ;  /* 0x0000000f0d077291 */ /* 0x000fe2000f8e18ff */
[----:B------:R-:W-:Y:S01]  /*1f40*/  LOP3.LUT R12, R12, UR8, RZ, 0x3c, !PT ;  /* 0x000000080c0c7c12 */ /* 0x000fe2000f8e3cff */
[----:B------:R-:W-:Y:S02]  /*1f50*/  ULEA UR8, UR6, UR15, 0xd ;  /* 0x0000000f06087291 */ /* 0x000fe4000f8e68ff */
[----:B------:R-:W-:Y:S01]  /*1f60*/  UIADD3 UR24, UP0, UPT, UR28, 0x180, URZ ;  /* 0x000001801c187890 */ /* 0x000fe2000ff1e0ff */
[----:B-1----:R-:W-:Y:S01]  /*1f70*/  SHF.L.U32 R0, R12, 0x1f, RZ ;  /* 0x0000001f0c007819 */ /* 0x002fe200000006ff */
[----:B------:R-:W-:Y:S02]  /*1f80*/  UIADD3 UR8, UPT, UPT, UR8, 0x5300, URZ ;  /* 0x0000530008087890 */ /* 0x000fe4000fffe0ff */
[----:B------:R-:W-:Y:S01]  /*1f90*/  UIMAD UR16, UR6, 0x2800, UR5 ;  /* 0x00002800061078a4 */ /* 0x000fe2000f8e0205 */
[----:B------:R4:W1:Y:S01]  /*1fa0*/  SYNCS.PHASECHK.TRANS64.TRYWAIT P0, [UR7+0x58], R0 ;  /* 0x00005800ff0075a7 */ /* 0x0008620008001107 */
[----:B------:R-:W-:Y:S01]  /*1fb0*/  UMOV UR30, 0x0 ;  /* 0x00000000001e7882 */ /* 0x000fe20000000000 */
[----:B------:R-:W-:Y:S01]  /*1fc0*/  UMOV UR31, 0x10000000 ;  /* 0x10000000001f7882 */ /* 0x000fe20000000000 */
[----:B------:R-:W-:Y:S01]  /*1fd0*/  UMOV UR11, UR35 ;  /* 0x00000023000b7c82 */ /* 0x000fe20008000000 */
[----:B------:R-:W-:Y:S01]  /*1fe0*/  UMOV UR12, UR36 ;  /* 0x00000024000c7c82 */ /* 0x000fe20008000000 */
[----:B------:R-:W-:Y:S01]  /*1ff0*/  UIADD3.X UR25, UPT, UPT, URZ, UR29, URZ, UP0, !UPT ;  /* 0x0000001dff197290 */ /* 0x000fe200087fe4ff */
[----:B------:R4:W-:Y:S01]  /*2000*/  UTMALDG.3D [UR8], [UR22], desc[UR30] ;  /* 0x00001e08160075b4 */ /* 0x0009e20008011000 */
[----:B------:R-:W-:Y:S01]  /*2010*/  UIADD3 UR14, UPT, UPT, UR14, 0x1, URZ ;  /* 0x000000010e0e7890 */ /* 0x000fe2000fffe0ff */
[----:B------:R-:W-:Y:S01]  /*2020*/  UMOV UR7, 0x30000 ;  /* 0x0003000000077882 */ /* 0x000fe20000000000 */
[----:B------:R-:W-:Y:S01]  /*2030*/  UMOV UR20, UR36 ;  /* 0x0000002400147c82 */ /* 0x000fe20008000000 */
[----:B------:R-:W-:Y:S01]  /*2040*/  UMOV UR17, UR9 ;  /* 0x0000000900117c82 */ /* 0x000fe20008000000 */
[----:B------:R-:W-:Y:S01]  /*2050*/  UMOV UR18, UR10 ;  /* 0x0000000a00127c82 */ /* 0x000fe20008000000 */
[----:B------:R-:W-:Y:S02]  /*2060*/  UISETP.NE.AND UP0, UPT, UR14, UR27, UPT ;  /* 0x0000001b0e00728c */ /* 0x000fe4000bf05270 */
[----:B------:R4:W-:Y:S01]  /*2070*/  UTMALDG.3D.MULTICAST [UR16], [UR24], UR7, desc[UR30] ;  /* 0x00001e10180073b4 */ /* 0x0009e20008011807 */
[----:B------:R-:W-:Y:S06]  /*2080*/  UMOV UR6, UR13 ;  /* 0x0000000d00067c82 */ /* 0x000fec0008000000 */
[----:B------:R-:W-:Y:S05]  /*2090*/  BRA.U UP0, `(.L_x_39) ;  /* 0xfffffffd004c7547 */ /* 0x000fea000b83ffff */
.L_x_33:
[C---:B------:R-:W-:Y:S01]  /*20a0*/  LEA R3, R11.reuse, UR15, 0x3 ;  /* 0x0000000f0b037c11 */ /* 0x040fe2000f8e18ff */
[----:B------:R-:W-:Y:S01]  /*20b0*/  NOP ;  /* 0x0000000000007918 */ /* 0x000fe20000000000 */
[----:B-1--4-:R-:W-:Y:S02]  /*20c0*/  SHF.L.U32 R0, R10, 0x1f, RZ ;  /* 0x0000001f0a007819 */ /* 0x012fe400000006ff */
[----:B------:R-:W-:Y:S02]  /*20d0*/  LEA R4, R11, UR15, 0x4 ;  /* 0x0000000f0b047c11 */ /* 0x000fe4000f8e20ff */
[----:B--2---:R-:W1:Y:S02]  /*20e0*/  SYNCS.PHASECHK.TRANS64.TRYWAIT P0, [R3+URZ+0xe0], R0 ;  /* 0x0000e000030075a7 */ /* 0x004e6400080011ff */
[----:B-1----:R-:W-:Y:S05]  /*20f0*/  @!P0 BRA `(.L_x_40) ;  /* 0x0000005800b48947 */ /* 0x002fea0003800000 */
.L_x_124:
[----:B------:R-:W2:Y:S01]  /*2100*/  LDS.128 R4, [R4+0x170] ;  /* 0x0001700004047984 */ /* 0x000ea20000000c00 */
[----:B------:R-:W-:Y:S01]  /*2110*/  UISETP.GE.AND UP0, UPT, UR42, 0x1, UPT ;  /* 0x000000012a00788c */ /* 0x000fe2000bf06270 */
[----:B------:R-:W-:Y:S01]  /*2120*/  @!PT LDS RZ, [RZ] ;  /* 0x00000000fffff984 */ /* 0x000fe20000000800 */
[----:B------:R-:W-:Y:S01]  /*2130*/  @!PT LDS RZ, [RZ] ;  /* 0x00000000fffff984 */ /* 0x000fe20000000800 */
[----:B------:R-:W-:Y:S01]  /*2140*/  @!PT LDS RZ, [RZ] ;  /* 0x00000000fffff984 */ /* 0x000fe20000000800 */
[----:B------:R-:W-:Y:S01]  /*2150*/  @!PT LDS RZ, [RZ] ;  /* 0x00000000fffff984 */ /* 0x000fe20000000800 */
[----:B------:R4:W-:Y:S06]  /*2160*/  MEMBAR.ALL.CTA ;  /* 0x0000000000007992 */ /* 0x0009ec0000008000 */
[----:B----4-:R-:W4:Y:S01]  /*2170*/  FENCE.VIEW.ASYNC.S ;  /* 0x00000000000073c6 */ /* 0x010f220000000000 */
[----:B--2---:R-:W-:-:S13]  /*2180*/  LOP3.LUT P0, RZ, R6, 0x1, RZ, 0xc0, !PT ;  /* 0x0000000106ff7812 */ /* 0x004fda000780c0ff */
[----:B----4-:R-:W-:Y:S01]  /*2190*/  VOTEU.ANY UP1, P0 ;  /* 0x0000000000ff7886 */ /* 0x010fe20000020100 */
[----:B------:R-:W-:-:S13]  /*21a0*/  PLOP3.LUT P0, PT, PT, PT, UP1, 0x80, 0x8 ;  /* 0x000000000008781c */ /* 0x000fda0003f0f018 */
[----:B-1----:R-:W-:Y:S02]  /*21b0*/  @P0 LOP3.LUT R0, R5, 0xffff, RZ, 0xc0, !PT ;  /* 0x0000ffff05000812 */ /* 0x002fe400078ec0ff */
[----:B------:R-:W-:Y:S02]  /*21c0*/  @P0 MOV R2, R4 ;  /* 0x0000000400020202 */ /* 0x000fe40000000f00 */
[----:B------:R-:W-:Y:S01]  /*21d0*/  @P0 R2UR UR7, R0 ;  /* 0x00000000000702ca */ /* 0x000fe200000e0000 */
[----:B------:R-:W-:Y:S01]  /*21e0*/  VIADD R0, R3, 0xf0 ;  /* 0x000000f003007836 */ /* 0x000fe20000000000 */
[----:B------:R-:W-:Y:S02]  /*21f0*/  @P0 SHF.R.U32.HI R4, RZ, 0x10, R5 ;  /* 0x00000010ff040819 */ /* 0x000fe40000011605 */
[----:B------:R-:W-:Y:S02]  /*2200*/  @P0 R2UR UR8, R2 ;  /* 0x00000000020802ca */ /* 0x000fe400000e0000 */
[----:B------:R-:W-:-:S02]  /*2210*/  PRMT R0, RZ, 0x654, R0 ;  /* 0x00000654ff007816 */ /* 0x000fc40000000000 */
[----:B------:R-:W-:Y:S02]  /*2220*/  @P0 R2UR UR6, R4 ;  /* 0x00000000040602ca */ /* 0x000fe400000e0000 */
[----:B------:R1:W-:Y:S03]  /*2230*/  SYNCS.ARRIVE.TRANS64.RED.A1T0 RZ, [R0+URZ], RZ ;  /* 0x000000ff00ff79a7 */ /* 0x0003e600081004ff */
[----:B------:R-:W-:-:S04]  /*2240*/  @UP1 UMOV UR37, UR7 ;  /* 0x0000000700251c82 */ /* 0x000fc80008000000 */
[----:B------:R-:W-:-:S04]  /*2250*/  @UP1 UMOV UR38, UR8 ;  /* 0x0000000800261c82 */ /* 0x000fc80008000000 */
[----:B------:R-:W-:Y:S01]  /*2260*/  @UP1 UMOV UR36, UR6 ;  /* 0x0000000600241c82 */ /* 0x000fe20008000000 */
[----:B------:R-:W-:Y:S05]  /*2270*/  BRA.U !UP0, `(.L_x_41) ;  /* 0x0000000108d47547 */ /* 0x000fea000b800000 */
[----:B------:R-:W3:Y:S01]  /*2280*/  LDCU.128 UR16, c[0x0][0xb10] ;  /* 0x00016200ff1077ac */ /* 0x000ee20008000c00 */
[----:B------:R-:W2:Y:S01]  /*2290*/  LDCU UR12, c[0x0][0xb20] ;  /* 0x00016400ff0c77ac */ /* 0x000ea20008000800 */
[----:B------:R-:W4:Y:S01]  /*22a0*/  LDCU UR20, c[0x0][0xb0c] ;  /* 0x00016180ff1477ac */ /* 0x000f220008000800 */
[----:B------:R-:W1:Y:S01]  /*22b0*/  LDCU.64 UR10, c[0x0][0xb28] ;  /* 0x00016500ff0a77ac */ /* 0x000e620008000a00 */
[----:B------:R-:W-:Y:S02]  /*22c0*/  UISETP.NE.AND UP3, UPT, UR42, 0x1, UPT ;  /* 0x000000012a00788c */ /* 0x000fe4000bf65270 */
[----:B---3--:R-:W-:Y:S02]  /*22d0*/  UIMAD.WIDE.U32 UR8, UR39, UR19, URZ ;  /* 0x00000013270872a5 */ /* 0x008fe4000f8e00ff */
[----:B------:R-:W-:Y:S02]  /*22e0*/  UIMAD.WIDE.U32 UR6, UR40, UR16, URZ ;  /* 0x00000010280672a5 */ /* 0x000fe4000f8e00ff */
[----:B------:R-:W-:-:S02]  /*22f0*/  UISETP.NE.AND UP0, UPT, UR18, 0x1, UPT ;  /* 0x000000011200788c */ /* 0x000fc4000bf05270 */
[----:B------:R-:W-:Y:S01]  /*2300*/  UIMAD.WIDE.U32 UR30, UR37, UR19, URZ ;  /* 0x00000013251e72a5 */ /* 0x000fe2000f8e00ff */
[----:B------:R-:W-:Y:S02]  /*2310*/  UMOV UR8, UR9 ;  /* 0x0000000900087c82 */ /* 0x000fe40008000000 */
[----:B------:R-:W-:Y:S01]  /*2320*/  UMOV UR6, UR7 ;  /* 0x0000000700067c82 */ /* 0x000fe20008000000 */
[----:B--2---:R-:W-:Y:S02]  /*2330*/  USHF.R.U32.HI UR8, URZ, UR12, UR8 ;  /* 0x0000000cff087299 */ /* 0x004fe40008011608 */
[----:B----4-:R-:W-:Y:S02]  /*2340*/  UISETP.NE.AND UP2, UPT, UR20, 0x1, UPT ;  /* 0x000000011400788c */ /* 0x010fe4000bf45270 */
[----:B------:R-:W-:Y:S02]  /*2350*/  USHF.R.U32.HI UR6, URZ, UR17, UR6 ;  /* 0x00000011ff067299 */ /* 0x000fe40008011606 */
[----:B------:R-:W-:-:S02]  /*2360*/  USEL UR7, UR39, UR8, !UP0 ;  /* 0x0000000827077287 */ /* 0x000fc4000c000000 */
[----:B------:R-:W-:Y:S02]  /*2370*/  USEL UR8, UR40, UR6, !UP2 ;  /* 0x0000000628087287 */ /* 0x000fe4000d000000 */
[----:B-1----:R-:W-:Y:S01]  /*2380*/  UIMAD.WIDE.U32 UR22, UR7, UR10, URZ ;  /* 0x0000000a071672a5 */ /* 0x002fe2000f8e00ff */
[----:B------:R-:W-:Y:S01]  /*2390*/  UMOV UR6, UR31 ;  /* 0x0000001f00067c82 */ /* 0x000fe20008000000 */
[----:B------:R-:W-:Y:S02]  /*23a0*/  UIMAD.WIDE.U32 UR24, UR38, UR16, URZ ;  /* 0x00000010261872a5 */ /* 0x000fe4000f8e00ff */
[----:B------:R-:W-:-:S03]  /*23b0*/  UIMAD.WIDE.U32 UR30, UR8, UR10, URZ ;  /* 0x0000000a081e72a5 */ /* 0x000fc6000f8e00ff */
[----:B------:R-:W-:Y:S01]  /*23c0*/  UMOV UR22, UR23 ;  /* 0x0000001700167c82 */ /* 0x000fe20008000000 */
[----:B------:R-:W-:Y:S02]  /*23d0*/  USHF.R.U32.HI UR6, URZ, UR12, UR6 ;  /* 0x0000000cff067299 */ /* 0x000fe40008011606 */
[----:B------:R-:W-:Y:S01]  /*23e0*/  @UP3 USHF.R.U32.HI UR7, URZ, UR11, UR22 ;  /* 0x0000000bff073299 */ /* 0x000fe20008011616 */
[----:B------:R-:W-:Y:S01]  /*23f0*/  UMOV UR24, UR25 ;  /* 0x0000001900187c82 */ /* 0x000fe20008000000 */
[----:B------:R-:W-:Y:S01]  /*2400*/  UMOV UR30, UR31 ;  /* 0x0000001f001e7c82 */ /* 0x000fe20008000000 */
[----:B------:R-:W-:Y:S02]  /*2410*/  USHF.R.U32.HI UR17, URZ, UR17, UR24 ;  /* 0x00000011ff117299 */ /* 0x000fe40008011618 */
[----:B------:R-:W-:Y:S02]  /*2420*/  USEL UR6, UR37, UR6, !UP0 ;  /* 0x0000000625067287 */ /* 0x000fe4000c000000 */
[----:B------:R-:W-:-:S02]  /*2430*/  @UP3 USHF.R.U32.HI UR8, URZ, UR11, UR30 ;  /* 0x0000000bff083299 */ /* 0x000fc4000801161e */
[----:B------:R-:W-:Y:S02]  /*2440*/  UIMAD UR9, UR42, UR7, URZ ;  /* 0x000000072a0972a4 */ /* 0x000fe4000f8e02ff */
[----:B------:R-:W-:Y:S02]  /*2450*/  USEL UR7, UR38, UR17, !UP2 ;  /* 0x0000001126077287 */ /* 0x000fe4000d000000 */
[----:B------:R-:W-:Y:S02]  /*2460*/  UIMAD UR12, UR42, UR8, URZ ;  /* 0x000000082a0c72a4 */ /* 0x000fe4000f8e02ff */
[----:B------:R-:W-:Y:S02]  /*2470*/  UISETP.GE.AND UP0, UPT, UR6, UR9, UPT ;  /* 0x000000090600728c */ /* 0x000fe4000bf06270 */
[----:B------:R-:W-:Y:S02]  /*2480*/  UIMAD.WIDE.U32 UR22, UR6, UR10, URZ ;  /* 0x0000000a061672a5 */ /* 0x000fe4000f8e00ff */
[----:B------:R-:W-:-:S02]  /*2490*/  UISETP.GE.OR UP0, UPT, UR7, UR12, UP0 ;  /* 0x0000000c0700728c */ /* 0x000fc40008706670 */
[----:B------:R-:W-:Y:S02]  /*24a0*/  UIMAD.WIDE.U32 UR16, UR7, UR10, URZ ;  /* 0x0000000a071072a5 */ /* 0x000fe4000f8e00ff */
[----:B------:R-:W-:Y:S01]  /*24b0*/  UIADD3 UR12, UPT, UPT, -UR6, URZ, URZ ;  /* 0x000000ff060c7290 */ /* 0x000fe2000fffe1ff */
[----:B------:R-:W-:Y:S01]  /*24c0*/  UMOV UR10, UR23 ;  /* 0x00000017000a7c82 */ /* 0x000fe20008000000 */
[----:B------:R-:W-:Y:S02]  /*24d0*/  UIADD3 UR14, UPT, UPT, -UR7, URZ, URZ ;  /* 0x000000ff070e7290 */ /* 0x000fe4000fffe1ff */
[----:B------:R-:W-:-:S03]  /*24e0*/  USHF.R.U32.HI UR10, URZ, UR11, UR10 ;  /* 0x0000000bff0a7299 */ /* 0x000fc6000801160a */
[----:B------:R-:W-:Y:S01]  /*24f0*/  @!UP0 UMOV UR9, UR17 ;  /* 0x0000001100098c82 */ /* 0x000fe20008000000 */
[----:B------:R-:W-:Y:S02]  /*2500*/  UIMAD UR12, UR18, UR12, UR37 ;  /* 0x0000000c120c72a4 */ /* 0x000fe4000f8e0225 */
[----:B------:R-:W-:Y:S02]  /*2510*/  USEL UR10, UR6, UR10, !UP3 ;  /* 0x0000000a060a7287 */ /* 0x000fe4000d800000 */
[----:B------:R-:W-:Y:S02]  /*2520*/  @!UP0 USHF.R.U32.HI UR9, URZ, UR11, UR9 ;  /* 0x0000000bff098299 */ /* 0x000fe40008011609 */
[----:B------:R-:W-:Y:S02]  /*2530*/  UIADD3 UR11, UPT, UPT, -UR10, URZ, URZ ;  /* 0x000000ff0a0b7290 */ /* 0x000fe4000fffe1ff */
[----:B------:R-:W-:Y:S02]  /*2540*/  @!UP0 USEL UR9, UR7, UR9, !UP3 ;  /* 0x0000000907098287 */ /* 0x000fe4000d800000 */
[----:B------:R-:W-:-:S02]  /*2550*/  UIMAD UR11, UR42, UR11, UR6 ;  /* 0x0000000b2a0b72a4 */ /* 0x000fc4000f8e0206 */
[----:B------:R-:W-:Y:S02]  /*2560*/  @!UP0 UIADD3 UR10, UPT, UPT, UR10, -UR9, URZ ;  /* 0x800000090a0a8290 */ /* 0x000fe4000fffe0ff */
[----:B------:R-:W-:Y:S02]  /*2570*/  @!UP0 UIMAD UR9, UR11, UR8, UR9 ;  /* 0x000000080b0982a4 */ /* 0x000fe4000f8e0209 */
[----:B------:R-:W-:Y:S02]  /*2580*/  @!UP0 UIMAD UR6, UR42, UR10, UR7 ;  /* 0x0000000a2a0682a4 */ /* 0x000fe4000f8e0207 */
[----:B------:R-:W-:Y:S02]  /*2590*/  UIMAD UR8, UR20, UR14, UR38 ;  /* 0x0000000e140872a4 */ /* 0x000fe4000f8e0226 */
[----:B------:R-:W-:Y:S01]  /*25a0*/  UIMAD UR37, UR6, UR18, UR12 ;  /* 0x00000012062572a4 */ /* 0x000fe2000f8e020c */
[----:B------:R-:W-:Y:S02]  /*25b0*/  @!UP0 UMOV UR7, UR9 ;  /* 0x0000000900078c82 */ /* 0x000fe40008000000 */
[----:B------:R-:W-:-:S12]  /*25c0*/  UIMAD UR38, UR7, UR20, UR8 ;  /* 0x00000014072672a4 */ /* 0x000fd8000f8e0208 */
.L_x_41:
[----:B------:R-:W2:Y:S02]  /*25d0*/  LDCU UR6, c[0x0][0xb30] ;  /* 0x00016600ff0677ac */ /* 0x000ea40008000800 */
[----:B--2---:R-:W-:-:S09]  /*25e0*/  UISETP.NE.AND UP0, UPT, UR6, 0x1, UPT ;  /* 0x000000010600788c */ /* 0x004fd2000bf05270 */
[----:B------:R-:W-:Y:S05]  /*25f0*/  BRA.U UP0, `(.L_x_42) ;  /* 0x0000000100447547 */ /* 0x000fea000b800000 */
[----:B------:R-:W2:Y:S01]  /*2600*/  LDCU.128 UR16, c[0x0][0xb10] ;  /* 0x00016200ff1077ac */ /* 0x000ea20008000c00 */
[----:B------:R-:W4:Y:S01]  /*2610*/  LDCU UR10, c[0x0][0xb0c] ;  /* 0x00016180ff0a77ac */ /* 0x000f220008000800 */
[----:B------:R-:W1:Y:S01]  /*2620*/  LDCU UR11, c[0x0][0xb20] ;  /* 0x00016400ff0b77ac */ /* 0x000e620008000800 */
[----:B--2---:R-:W-:Y:S02]  /*2630*/  UIMAD.WIDE.U32 UR8, UR38, UR16, URZ ;  /* 0x00000010260872a5 */ /* 0x004fe4000f8e00ff */
[----:B------:R-:W-:Y:S02]  /*2640*/  UIMAD.WIDE.U32 UR6, UR37, UR19, URZ ;  /* 0x00000013250672a5 */ /* 0x000fe4000f8e00ff */
[----:B----4-:R-:W-:Y:S02]  /*2650*/  UISETP.NE.AND UP2, UPT, UR10, 0x1, UPT ;  /* 0x000000010a00788c */ /* 0x010fe4000bf45270 */
[----:B------:R-:W-:Y:S01]  /*2660*/  UISETP.NE.AND UP0, UPT, UR18, 0x1, UPT ;  /* 0x000000011200788c */ /* 0x000fe2000bf05270 */
[----:B------:R-:W-:-:S02]  /*2670*/  UMOV UR8, UR9 ;  /* 0x0000000900087c82 */ /* 0x000fc40008000000 */
[----:B------:R-:W-:Y:S01]  /*2680*/  UMOV UR6, UR7 ;  /* 0x0000000700067c82 */ /* 0x000fe20008000000 */
[----:B------:R-:W-:Y:S02]  /*2690*/  USHF.R.U32.HI UR17, URZ, UR17, UR8 ;  /* 0x00000011ff117299 */ /* 0x000fe40008011608 */
[----:B-1----:R-:W-:Y:S02]  /*26a0*/  USHF.R.U32.HI UR6, URZ, UR11, UR6 ;  /* 0x0000000bff067299 */ /* 0x002fe40008011606 */
[----:B------:R-:W-:Y:S02]  /*26b0*/  USEL UR7, UR38, UR17, !UP2 ;  /* 0x0000001126077287 */ /* 0x000fe4000d000000 */
[----:B------:R-:W-:-:S04]  /*26c0*/  USEL UR6, UR37, UR6, !UP0 ;  /* 0x0000000625067287 */ /* 0x000fc8000c000000 */
[----:B------:R-:W-:Y:S02]  /*26d0*/  UIADD3 UR8, UPT, UPT, UR7, -UR6, URZ ;  /* 0x8000000607087290 */ /* 0x000fe4000fffe0ff */
[----:B------:R-:W-:Y:S02]  /*26e0*/  UIADD3 UR6, UPT, UPT, -UR7, UR6, URZ ;  /* 0x0000000607067290 */ /* 0x000fe4000fffe1ff */
[----:B------:R-:W-:Y:S02]  /*26f0*/  UIMAD UR37, UR8, UR18, UR37 ;  /* 0x00000012082572a4 */ /* 0x000fe4000f8e0225 */
[----:B------:R-:W-:-:S12]  /*2700*/  UIMAD UR38, UR6, UR10, UR38 ;  /* 0x0000000a062672a4 */ /* 0x000fd8000f8e0226 */
.L_x_42:
[----:B------:R-:W-:Y:S01]  /*2710*/  VIADD R11, R11, 0x1 ;  /* 0x000000010b0b7836 */ /* 0x000fe20000000000 */
[----:B------:R-:W-:Y:S01]  /*2720*/  PLOP3.LUT P1, PT, PT, PT, PT, 0x80, 0x8 ;  /* 0x000000000008781c */ /* 0x000fe20003f2f070 */
[----:B------:R-:W-:Y:S02]  /*2730*/  UIADD3 UR47, UPT, UPT, UR38, UR59, URZ ;  /* 0x0000003b262f7290 */ /* 0x000fe4000fffe0ff */
[----:B------:R-:W-:Y:S01]  /*2740*/  UIADD3 UR48, UPT, UPT, UR37, UR58, URZ ;  /* 0x0000003a25307290 */ /* 0x000fe2000fffe0ff */
[----:B------:R-:W-:-:S04]  /*2750*/  ISETP.NE.AND P0, PT, R11, 0x2, PT ;  /* 0x000000020b00780c */ /* 0x000fc80003f05270 */
[----:B-1----:R-:W-:Y:S02]  /*2760*/  SEL R0, RZ, 0x1, P0 ;  /* 0x00000001ff007807 */ /* 0x002fe40000000000 */
[----:B------:R-:W-:Y:S02]  /*2770*/  SEL R11, R11, RZ, P0 ;  /* 0x000000ff0b0b7207 */ /* 0x000fe40000000000 */
[----:B------:R-:W-:Y:S01]  /*2780*/  LOP3.LUT R10, R10, R0, RZ, 0x3c, !PT ;  /* 0x000000000a0a7212 */ /* 0x000fe200078e3cff */
[----:B------:R-:W-:Y:S06]  /*2790*/  BRA.U UP1, `(.L_x_43) ;  /* 0xfffffff1015c7547 */ /* 0x000fec000b83ffff */
[----:B------:R-:W-:Y:S01]  /*27a0*/  UIADD3 UR15, UPT, UPT, UR15, 0x58, URZ ;  /* 0x000000580f0f7890 */ /* 0x000fe2000fffe0ff */
[----:B------:R-:W-:-:S03]  /*27b0*/  SHF.L.U32 R2, R12, 0x1f, RZ ;  /* 0x0000001f0c027819 */ /* 0x000fc600000006ff */
[----:B------:R-:W-:-:S09]  /*27c0*/  ULEA UR4, UR13, UR15, 0x3 ;  /* 0x0000000f0d047291 */ /* 0x000fd2000f8e18ff */
[----:B------:R-:W1:Y:S02]  /*27d0*/  SYNCS.PHASECHK.TRANS64.TRYWAIT P0, [UR4], R2 ;  /* 0x00000002ff0075a7 */ /* 0x000e640008001104 */
[----:B-1----:R-:W-:Y:S05]  /*27e0*/  @!P0 BRA `(.L_x_44) ;  /* 0x00000054000c8947 */ /* 0x002fea0003800000 */
.L_x_126:
[----:B------:R-:W-:-:S04]  /*27f0*/  UIADD3 UR4, UPT, UPT, UR13, 0x1, URZ ;  /* 0x000000010d047890 */ /* 0x000fc8000fffe0ff */
[----:B------:R-:W-:-:S04]  /*2800*/  UISETP.NE.AND UP0, UPT, UR4, 0xb, UPT ;  /* 0x0000000b0400788c */ /* 0x000fc8000bf05270 */
[----:B------:R-:W-:Y:S02]  /*2810*/  USEL UR6, URZ, 0x1, UP0 ;  /* 0x00000001ff067887 */ /* 0x000fe40008000000 */
[----:B------:R-:W-:-:S04]  /*2820*/  USEL UR4, UR4, URZ, UP0 ;  /* 0x000000ff04047287 */ /* 0x000fc80008000000 */
[----:B------:R-:W-:Y:S01]  /*2830*/  ULEA UR5, UR4, UR15, 0x3 ;  /* 0x0000000f04057291 */ /* 0x000fe2000f8e18ff */
[----:B-1----:R-:W-:-:S04]  /*2840*/  LOP3.LUT R2, R12, UR6, RZ, 0x3c, !PT ;  /* 0x000000060c027c12 */ /* 0x002fc8000f8e3cff */
[----:B------:R-:W-:-:S04]  /*2850*/  SHF.L.U32 R3, R2, 0x1f, RZ ;  /* 0x0000001f02037819 */ /* 0x000fc800000006ff */
[----:B------:R-:W1:Y:S02]  /*2860*/  SYNCS.PHASECHK.TRANS64.TRYWAIT P0, [UR5], R3 ;  /* 0x00000003ff0075a7 */ /* 0x000e640008001105 */
[----:B-1----:R-:W-:Y:S05]  /*2870*/  @!P0 BRA `(.L_x_45) ;  /* 0x0000005400008947 */ /* 0x002fea0003800000 */
.L_x_128:
[----:B------:R-:W-:-:S04]  /*2880*/  UIADD3 UR4, UPT, UPT, UR4, 0x1, URZ ;  /* 0x0000000104047890 */ /* 0x000fc8000fffe0ff */
[----:B------:R-:W-:-:S04]  /*2890*/  UISETP.NE.AND UP0, UPT, UR4, 0xb, UPT ;  /* 0x0000000b0400788c */ /* 0x000fc8000bf05270 */
[----:B------:R-:W-:Y:S02]  /*28a0*/  USEL UR6, URZ, 0x1, UP0 ;  /* 0x00000001ff067887 */ /* 0x000fe40008000000 */
[----:B------:R-:W-:-:S04]  /*28b0*/  USEL UR4, UR4, URZ, UP0 ;  /* 0x000000ff04047287 */ /* 0x000fc80008000000 */
[----:B------:R-:W-:Y:S01]  /*28c0*/  ULEA UR5, UR4, UR15, 0x3 ;  /* 0x0000000f04057291 */ /* 0x000fe2000f8e18ff */
[----:B------:R-:W-:-:S04]  /*28d0*/  LOP3.LUT R2, R2, UR6, RZ, 0x3c, !PT ;  /* 0x0000000602027c12 */ /* 0x000fc8000f8e3cff */
[----:B-1----:R-:W-:-:S04]  /*28e0*/  SHF.L.U32 R3, R2, 0x1f, RZ ;  /* 0x0000001f02037819 */ /* 0x002fc800000006ff */
[----:B------:R-:W1:Y:S02]  /*28f0*/  SYNCS.PHASECHK.TRANS64.TRYWAIT P0, [UR5], R3 ;  /* 0x00000003ff0075a7 */ /* 0x000e640008001105 */
[----:B-1----:R-:W-:Y:S05]  /*2900*/  @!P0 BRA `(.L_x_46) ;  /* 0x0000005000f48947 */ /* 0x002fea0003800000 */
.L_x_130:
        /* <DEDUP_REMOVED lines=9> */
.L_x_132:
        /* <DEDUP_REMOVED lines=9> */
.L_x_134:
        /* <DEDUP_REMOVED lines=9> */
.L_x_136:
        /* <DEDUP_REMOVED lines=9> */
.L_x_138:
        /* <DEDUP_REMOVED lines=9> */
.L_x_140:
        /* <DEDUP_REMOVED lines=9> */
.L_x_142:
        /* <DEDUP_REMOVED lines=9> */
.L_x_144:
[----:B------:R-:W-:-:S04]  /*2d00*/  UIADD3 UR4, UPT, UPT, UR4, 0x1, URZ ;  /* 0x0000000104047890 */ /* 0x000fc8000fffe0ff */
[----:B------:R-:W-:-:S04]  /*2d10*/  UISETP.NE.AND UP0, UPT, UR4, 0xb, UPT ;  /* 0x0000000b0400788c */ /* 0x000fc8000bf05270 */
[----:B------:R-:W-:Y:S02]  /*2d20*/  USEL UR5, URZ, 0x1, UP0 ;  /* 0x00000001ff057887 */ /* 0x000fe40008000000 */
[----:B------:R-:W-:-:S04]  /*2d30*/  USEL UR4, UR4, URZ, UP0 ;  /* 0x000000ff04047287 */ /* 0x000fc80008000000 */
[----:B------:R-:W-:Y:S01]  /*2d40*/  ULEA UR4, UR4, UR15, 0x3 ;  /* 0x0000000f04047291 */ /* 0x000fe2000f8e18ff */
[----:B------:R-:W-:-:S04]  /*2d50*/  LOP3.LUT R2, R2, UR5, RZ, 0x3c, !PT ;  /* 0x0000000502027c12 */ /* 0x000fc8000f8e3cff */
[----:B------:R-:W-:Y:S01]  /*2d60*/  SHF.L.U32 R2, R2, 0x1f, RZ ;  /* 0x0000001f02027819 */ /* 0x000fe200000006ff */
[----:B-1----:R-:W-:-:S07]  /*2d70*/  IMAD.U32 R0, RZ, RZ, UR4 ;  /* 0x00000004ff007e24 */ /* 0x002fce000f8e00ff */
.L_x_54:
[----:B-1----:R1:W2:Y:S02]  /*2d80*/  SYNCS.PHASECHK.TRANS64.TRYWAIT P0, [R0+URZ], R2 ;  /* 0x00000002000075a7 */ /* 0x0022a400080011ff */
[----:B--2---:R-:W-:Y:S05]  /*2d90*/  @!P0 NANOSLEEP.SYNCS 0x989680 ;  /* 0x009896800000895d */ /* 0x004fea0003900000 */
[----:B------:R-:W2:Y:S02]  /*2da0*/  @!P0 SYNCS.PHASECHK.TRANS64 P0, [R0+URZ], R2 ;  /* 0x00000002000085a7 */ /* 0x000ea400080010ff */
[----:B--23--:R-:W-:Y:S05]  /*2db0*/  @P0 EXIT ;  /* 0x000000000000094d */ /* 0x00cfea0003800000 */
[----:B------:R-:W-:Y:S05]  /*2dc0*/  BRA `(.L_x_54) ;  /* 0xfffffffc00ec7947 */ /* 0x000fea000383ffff */
.L_x_23:
[----:B------:R-:W-:-:S04]  /*2dd0*/  UISETP.NE.AND UP0, UPT, UR44, URZ, UPT ;  /* 0x000000ff2c00728c */ /* 0x000fc8000bf05270 */
[----:B------:R-:W-:-:S09]  /*2de0*/  UISETP.NE.OR UP0, UPT, UR20, 0x1, UP0 ;  /* 0x000000011400788c */ /* 0x000fd20008705670 */
[----:B------:R-:W-:Y:S05]  /*2df0*/  BRA.U UP0, `(.L_x_55) ;  /* 0x0000000500487547 */ /* 0x000fea000b800000 */
[----:B------:R-:W-:Y:S01]  /*2e00*/  ISETP.GE.U32.AND P2, PT, R0, 0x2, PT ;  /* 0x000000020000780c */ /* 0x000fe20003f46070 */
[----:B------:R-:W-:Y:S01]  /*2e10*/  IMAD.MOV.U32 R12, RZ, RZ, 0x1 ;  /* 0x00000001ff0c7424 */ /* 0x000fe200078e00ff */
[----:B------:R-:W-:Y:S02]  /*2e20*/  CS2R R10, SRZ ;  /* 0x00000000000a7805 */ /* 0x000fe4000001ff00 */
[----:B------:R-:W-:Y:S01]  /*2e30*/  CS2R R8, SRZ ;  /* 0x0000000000087805 */ /* 0x000fe2000001ff00 */
[----:B------:R-:W-:Y:S01]  /*2e40*/  UMOV UR4, 0x400 ;  /* 0x0000040000047882 */ /* 0x000fe20000000000 */
[----:B------:R-:W-:Y:S01]  /*2e50*/  UMOV UR5, URZ ;  /* 0x000000ff00057c82 */ /* 0x000fe20008000000 */
[----:B------:R-:W-:-:S12]  /*2e60*/  ULEA UR44, UR44, UR4, 0x18 ;  /* 0x000000042c2c7291 */ /* 0x000fd8000f8ec0ff */
.L_x_59:
[----:B------:R-:W-:Y:S02]  /*2e70*/  LEA R2, R8, UR44, 0x3 ;  /* 0x0000002c08027c11 */ /* 0x000fe4000f8e18ff */
[----:B------:R-:W-:-:S03]  /*2e80*/  SHF.L.U32 R4, R9, 0x1f, RZ ;  /* 0x0000001f09047819 */ /* 0x000fc600000006ff */
[----:B------:R-:W-:Y:S01]  /*2e90*/  VIADD R5, R2, 0x150 ;  /* 0x0000015002057836 */ /* 0x000fe20000000000 */
[----:B------:R-:W1:Y:S02]  /*2ea0*/  SYNCS.PHASECHK.TRANS64.TRYWAIT P0, [R2+URZ+0x140], R4 ;  /* 0x00014004020075a7 */ /* 0x000e6400080011ff */
[----:B-1----:R-:W-:Y:S05]  /*2eb0*/  @!P0 BRA `(.L_x_56) ;  /* 0x0000005000488947 */ /* 0x002fea0003800000 */
.L_x_145:
[----:B------:R-:W-:Y:S01]  /*2ec0*/  ULEA UR4, UR5, UR44, 0x3 ;  /* 0x0000002c05047291 */ /* 0x000fe2000f8e18ff */
[----:B-1----:R-:W-:Y:S01]  /*2ed0*/  PRMT R2, RZ, 0x654, R5 ;  /* 0x00000654ff027816 */ /* 0x002fe20000000005 */
[----:B------:R-:W-:Y:S01]  /*2ee0*/  @!P2 IMAD.MOV.U32 R4, RZ, RZ, 0x10 ;  /* 0x00000010ff04a424 */ /* 0x000fe200078e00ff */
[----:B------:R-:W-:Y:S01]  /*2ef0*/  SHF.L.U32 R5, R12, 0x1f, RZ ;  /* 0x0000001f0c057819 */ /* 0x000fe200000006ff */
[----:B------:R-:W-:Y:S01]  /*2f00*/  UIADD3 UR6, UPT, UPT, UR4, 0xe0, URZ ;  /* 0x000000e004067890 */ /* 0x000fe2000fffe0ff */
[----:B------:R1:W-:Y:S05]  /*2f10*/  SYNCS.ARRIVE.TRANS64.RED.A1T0 RZ, [R2+URZ], RZ ;  /* 0x000000ff02ff79a7 */ /* 0x0003ea00081004ff */
[----:B------:R-:W-:Y:S01]  /*2f20*/  IMAD.U32 R6, RZ, RZ, UR6 ;  /* 0x00000006ff067e24 */ /* 0x000fe2000f8e00ff */
[----:B------:R-:W2:Y:S04]  /*2f30*/  SYNCS.PHASECHK.TRANS64.TRYWAIT P0, [UR4+0xf0], R5 ;  /* 0x0000f005ff0075a7 */ /* 0x000ea80008001104 */
[----:B------:R-:W-:Y:S01]  /*2f40*/  PRMT R6, R0, 0x654, R6 ;  /* 0x0000065400067816 */ /* 0x000fe20000000006 */
[----:B-12---:R-:W-:Y:S06]  /*2f50*/  @!P0 BRA `(.L_x_57) ;  /* 0x0000005000348947 */ /* 0x006fec0003800000 */
.L_x_147:
[----:B------:R-:W-:Y:S01]  /*2f60*/  ULEA UR6, UR5, UR44, 0x4 ;  /* 0x0000002c05067291 */ /* 0x000fe2000f8e20ff */
[----:B------:R-:W-:Y:S01]  /*2f70*/  SEL R3, R6, R3, !P2 ;  /* 0x0000000306037207 */ /* 0x000fe20005000000 */
[----:B------:R-:W-:Y:S01]  /*2f80*/  UIADD3 UR7, UPT, UPT, UR4, 0xe0, URZ ;  /* 0x000000e004077890 */ /* 0x000fe2000fffe0ff */
[----:B-1----:R-:W-:Y:S01]  /*2f90*/  LEA R2, R11, UR44, 0x3 ;  /* 0x0000002c0b027c11 */ /* 0x002fe2000f8e18ff */
[----:B------:R-:W-:Y:S01]  /*2fa0*/  UIADD3 UR6, UPT, UPT, UR6, 0x170, URZ ;  /* 0x0000017006067890 */ /* 0x000fe2000fffe0ff */
[----:B------:R1:W-:Y:S01]  /*2fb0*/  @!P2 SYNCS.ARRIVE.TRANS64.RED RZ, [R3+URZ], R4 ;  /* 0x0000000403ffa9a7 */ /* 0x0003e200080004ff */
[----:B------:R-:W-:Y:S01]  /*2fc0*/  UIADD3 UR4, UPT, UPT, UR5, 0x1, URZ ;  /* 0x0000000105047890 */ /* 0x000fe2000fffe0ff */
[----:B------:R-:W-:-:S03]  /*2fd0*/  VIADD R8, R8, 0x1 ;  /* 0x0000000108087836 */ /* 0x000fc60000000000 */
[----:B------:R-:W-:Y:S02]  /*2fe0*/  UISETP.NE.AND UP0, UPT, UR4, 0x2, UPT ;  /* 0x000000020400788c */ /* 0x000fe4000bf05270 */
[----:B------:R-:W-:Y:S01]  /*2ff0*/  ISETP.NE.AND P0, PT, R8, 0x2, PT ;  /* 0x000000020800780c */ /* 0x000fe20003f05270 */
[----:B------:R-:W-:Y:S06]  /*3000*/  UGETNEXTWORKID.BROADCAST [UR6], [UR7] ;  /* 0x00000000060073ca */ /* 0x000fec0008000100 */
[----:B------:R-:W-:Y:S02]  /*3010*/  USEL UR6, URZ, 0x1, UP0 ;  /* 0x00000001ff067887 */ /* 0x000fe40008000000 */
[----:B------:R-:W-:-:S04]  /*3020*/  USEL UR5, UR4, URZ, UP0 ;  /* 0x000000ff04057287 */ /* 0x000fc80008000000 */
[----:B------:R-:W-:Y:S02]  /*3030*/  LOP3.LUT R12, R12, UR6, RZ, 0x3c, !PT ;  /* 0x000000060c0c7c12 */ /* 0x000fe4000f8e3cff */
[----:B-1----:R-:W-:-:S04]  /*3040*/  SHF.L.U32 R4, R10, 0x1f, RZ ;  /* 0x0000001f0a047819 */ /* 0x002fc800000006ff */
[----:B------:R-:W1:Y:S02]  /*3050*/  SYNCS.PHASECHK.TRANS64.TRYWAIT P1, [R2+URZ+0xe0], R4 ;  /* 0x0000e004020075a7 */ /* 0x000e6400080211ff */
[----:B-1----:R-:W-:Y:S05]  /*3060*/  @!P1 BRA `(.L_x_58) ;  /* 0x0000005000089947 */ /* 0x002fea0003800000 */
.L_x_148:
[C---:B-1----:R-:W-:Y:S01]  /*3070*/  LEA R4, R11.reuse, UR44, 0x4 ;  /* 0x0000002c0b047c11 */ /* 0x042fe2000f8e20ff */
[----:B------:R-:W-:Y:S01]  /*3080*/  VIADD R2, R2, 0xf0 ;  /* 0x000000f002027836 */ /* 0x000fe20000000000 */
[----:B------:R-:W-:Y:S01]  /*3090*/  SEL R8, R8, RZ, P0 ;  /* 0x000000ff08087207 */ /* 0x000fe20000000000 */
[----:B------:R-:W-:-:S03]  /*30a0*/  VIADD R11, R11, 0x1 ;  /* 0x000000010b0b7836 */ /* 0x000fc60000000000 */
[----:B------:R-:W1:Y:S01]  /*30b0*/  LDS.128 R4, [R4+0x170] ;  /* 0x0001700004047984 */ /* 0x000e620000000c00 */
[----:B------:R-:W-:Y:S02]  /*30c0*/  PRMT R2, RZ, 0x654, R2 ;  /* 0x00000654ff027816 */ /* 0x000fe40000000002 */
[C---:B------:R-:W-:Y:S01]  /*30d0*/  ISETP.NE.AND P1, PT, R11.reuse, 0x2, PT ;  /* 0x000000020b00780c */ /* 0x040fe20003f25270 */
[----:B------:R-:W-:Y:S01]  /*30e0*/  @!PT LDS RZ, [RZ] ;  /* 0x00000000fffff984 */ /* 0x000fe20000000800 */
[----:B------:R-:W-:Y:S01]  /*30f0*/  @!PT LDS RZ, [RZ] ;  /* 0x00000000fffff984 */ /* 0x000fe20000000800 */
[----:B------:R-:W-:Y:S01]  /*3100*/  @!PT LDS RZ, [RZ] ;  /* 0x00000000fffff984 */ /* 0x000fe20000000800 */
[----:B------:R-:W-:Y:S01]  /*3110*/  @!PT LDS RZ, [RZ] ;  /* 0x00000000fffff984 */ /* 0x000fe20000000800 */
[----:B------:R2:W-:Y:S06]  /*3120*/  MEMBAR.ALL.CTA ;  /* 0x0000000000007992 */ /* 0x0005ec0000008000 */
[----:B--2---:R-:W2:Y:S01]  /*3130*/  FENCE.VIEW.ASYNC.S ;  /* 0x00000000000073c6 */ /* 0x004ea20000000000 */
[----:B------:R-:W-:Y:S01]  /*3140*/  SEL R11, R11, RZ, P1 ;  /* 0x000000ff0b0b7207 */ /* 0x000fe20000800000 */
[----:B--2---:R2:W-:Y:S01]  /*3150*/  SYNCS.ARRIVE.TRANS64.RED.A1T0 RZ, [R2+URZ], RZ ;  /* 0x000000ff02ff79a7 */ /* 0x0045e200081004ff */
[----:B-1----:R-:W-:-:S02]  /*3160*/  LOP3.LUT P3, RZ, R6, 0x1, RZ, 0xc0, !PT ;  /* 0x0000000106ff7812 */ /* 0x002fc4000786c0ff */
[----:B------:R-:W-:-:S04]  /*3170*/  SEL R4, RZ, 0x1, P1 ;  /* 0x00000001ff047807 */ /* 0x000fc80000800000 */
[----:B------:R-:W-:Y:S02]  /*3180*/  LOP3.LUT R10, R10, R4, RZ, 0x3c, !PT ;  /* 0x000000040a0a7212 */ /* 0x000fe400078e3cff */
[----:B--2---:R-:W-:-:S04]  /*3190*/  SEL R2, RZ, 0x1, P0 ;  /* 0x00000001ff027807 */ /* 0x004fc80000000000 */
[----:B------:R-:W-:Y:S01]  /*31a0*/  LOP3.LUT R9, R9, R2, RZ, 0x3c, !PT ;  /* 0x0000000209097212 */ /* 0x000fe200078e3cff */
[----:B------:R-:W-:Y:S06]  /*31b0*/  @P3 BRA `(.L_x_59) ;  /* 0xfffffffc002c3947 */ /* 0x000fec000383ffff */
[----:B------:R-:W-:Y:S01]  /*31c0*/  ULEA UR4, UR5, UR44, 0x3 ;  /* 0x0000002c05047291 */ /* 0x000fe2000f8e18ff */
[----:B------:R-:W-:-:S08]  /*31d0*/  SHF.L.U32 R2, R12, 0x1f, RZ ;  /* 0x0000001f0c027819 */ /* 0x000fd000000006ff */
[----:B------:R-:W1:Y:S02]  /*31e0*/  SYNCS.PHASECHK.TRANS64 P0, [UR4+0xf0], R2 ;  /* 0x0000f002ff0075a7 */ /* 0x000e640008001004 */
[----:B-1----:R-:W-:Y:S05]  /*31f0*/  @P0 BRA `(.L_x_60) ;  /* 0x0000000000080947 */ /* 0x002fea0003800000 */
[----:B------:R-:W1:Y:S02]  /*3200*/  SYNCS.PHASECHK.TRANS64.TRYWAIT P0, [UR4+0xf0], R2 ;  /* 0x0000f002ff0075a7 */ /* 0x000e640008001104 */
[----:B-1----:R-:W-:Y:S05]  /*3210*/  @!P0 BRA `(.L_x_61) ;  /* 0x0000004c00b08947 */ /* 0x002fea0003800000 */
.L_x_60:
[----:B------:R-:W-:-:S04]  /*3220*/  UIADD3 UR6, UPT, UPT, UR5, 0x1, URZ ;  /* 0x0000000105067890 */ /* 0x000fc8000fffe0ff */
[----:B------:R-:W-:-:S04]  /*3230*/  UISETP.NE.AND UP0, UPT, UR6, 0x2, UPT ;  /* 0x000000020600788c */ /* 0x000fc8000bf05270 */
[----:B------:R-:W-:Y:S02]  /*3240*/  USEL UR7, URZ, 0x1, UP0 ;  /* 0x00000001ff077887 */ /* 0x000fe40008000000 */
[----:B------:R-:W-:-:S04]  /*3250*/  USEL UR6, UR6, URZ, UP0 ;  /* 0x000000ff06067287 */ /* 0x000fc80008000000 */
[----:B------:R-:W-:Y:S01]  /*3260*/  ULEA UR6, UR6, UR44, 0x3 ;  /* 0x0000002c06067291 */ /* 0x000fe2000f8e18ff */
[----:B-1----:R-:W-:-:S04]  /*3270*/  LOP3.LUT R2, R12, UR7, RZ, 0x3c, !PT ;  /* 0x000000070c027c12 */ /* 0x002fc8000f8e3cff */
[----:B------:R-:W-:-:S04]  /*3280*/  SHF.L.U32 R0, R2, 0x1f, RZ ;  /* 0x0000001f02007819 */ /* 0x000fc800000006ff */
[----:B------:R-:W1:Y:S02]  /*3290*/  SYNCS.PHASECHK.TRANS64 P0, [UR6+0xf0], R0 ;  /* 0x0000f000ff0075a7 */ /* 0x000e640008001006 */
[----:B-1----:R-:W-:Y:S05]  /*32a0*/  @P0 EXIT ;  /* 0x000000000000094d */ /* 0x002fea0003800000 */
[----:B------:R-:W-:Y:S02]  /*32b0*/  SHF.L.U32 R2, R2, 0x1f, RZ ;  /* 0x0000001f02027819 */ /* 0x000fe400000006ff */
[----:B------:R-:W-:-:S07]  /*32c0*/  MOV R0, UR6 ;  /* 0x0000000600007c02 */ /* 0x000fce0008000f00 */
.L_x_62:
[----:B-1----:R1:W2:Y:S02]  /*32d0*/  SYNCS.PHASECHK.TRANS64.TRYWAIT P0, [R0+URZ+0xf0], R2 ;  /* 0x0000f002000075a7 */ /* 0x0022a400080011ff */
[----:B--2---:R-:W-:Y:S05]  /*32e0*/  @!P0 NANOSLEEP.SYNCS 0x989680 ;  /* 0x009896800000895d */ /* 0x004fea0003900000 */
[----:B------:R-:W2:Y:S02]  /*32f0*/  @!P0 SYNCS.PHASECHK.TRANS64 P0, [R0+URZ+0xf0], R2 ;  /* 0x0000f002000085a7 */ /* 0x000ea400080010ff */
[----:B--2---:R-:W-:Y:S05]  /*3300*/  @P0 EXIT ;  /* 0x000000000000094d */ /* 0x004fea0003800000 */
[----:B------:R-:W-:Y:S05]  /*3310*/  BRA `(.L_x_62) ;  /* 0xfffffffc00ec7947 */ /* 0x000fea000383ffff */
.L_x_55:
[----:B------:R-:W-:Y:S05]  /*3320*/  BRA.U UP5, `(.L_x_63) ;  /* 0x0000000d05d07547 */ /* 0x000fea000b800000 */
[----:B------:R-:W-:Y:S01]  /*3330*/  UMOV UR4, 0x40 ;  /* 0x0000004000047882 */ /* 0x000fe20000000000 */
[----:B------:R-:W-:Y:S01]  /*3340*/  NOP ;  /* 0x0000000000007918 */ /* 0x000fe20000000000 */
[----:B------:R-:W-:-:S03]  /*3350*/  ULEA UR5, UR44, UR4, 0x18 ;  /* 0x000000042c057291 */ /* 0x000fc6000f8ec0ff */
[----:B------:R-:W-:Y:S02]  /*3360*/  UMOV UR4, 0x400 ;  /* 0x0000040000047882 */ /* 0x000fe40000000000 */
[----:B------:R-:W-:-:S04]  /*3370*/  ULEA UR44, UR44, UR4, 0x18 ;  /* 0x000000042c2c7291 */ /* 0x000fc8000f8ec0ff */
[----:B------:R-:W1:Y:S02]  /*3380*/  LDS.U8 R0, [UR5+0x1c] ;  /* 0x00001c05ff007984 */ /* 0x000e640008000000 */
[----:B-1----:R-:W-:-:S13]  /*3390*/  ISETP.NE.AND P0, PT, R0, RZ, PT ;  /* 0x000000ff0000720c */ /* 0x002fda0003f05270 */
[----:B------:R-:W-:Y:S05]  /*33a0*/  @P0 BRA `(.L_x_64) ;  /* 0x0000000000580947 */ /* 0x000fea0003800000 */
[----:B------:R-:W-:-:S13]  /*33b0*/  ELECT P0, URZ, PT ;  /* 0x0000000000ff782f */ /* 0x000fda0003800000 */
[----:B------:R-:W-:Y:S05]  /*33c0*/  @!P0 BRA `(.L_x_65) ;  /* 0x0000000000608947 */ /* 0x000fea0003800000 */
[----:B------:R-:W-:Y:S01]  /*33d0*/  UMOV UR4, 0x10 ;  /* 0x0000001000047882 */ /* 0x000fe20000000000 */
[----:B------:R-:W-:Y:S01]  /*33e0*/  HFMA2 R0, -RZ, RZ, 0, 5.9604644775390625e-08 ;  /* 0x00000001ff007431 */ /* 0x000fe200000001ff */
[----:B------:R-:W-:-:S03]  /*33f0*/  MOV R3, 0xffff ;  /* 0x0000ffff00037802 */ /* 0x000fc60000000f00 */
[----:B------:R-:W-:Y:S04]  /*3400*/  DEPBAR.LE SB1, 0x36 ;  /* 0x00009d800000791a */ /* 0x000fe80000000000 */
[----:B------:R-:W1:Y:S02]  /*3410*/  UTCATOMSWS.FIND_AND_SET.ALIGN UP0, UR4, UR4 ;  /* 0x00000004000475e3 */ /* 0x000e640008000800 */
[----:B-1----:R-:W-:Y:S01]  /*3420*/  MOV R4, UR4 ;  /* 0x0000000400047c02 */ /* 0x002fe20008000f00 */
[----:B------:R-:W-:Y:S06]  /*3430*/  BRA.U UP0, `(.L_x_66) ;  /* 0x0000000100187547 */ /* 0x000fec000b800000 */
.L_x_67:
[----:B------:R-:W-:Y:S05]  /*3440*/  NANOSLEEP 0x64 ;  /* 0x000000640000795d */ /* 0x000fea0003800000 */
[----:B------:R-:W-:-:S05]  /*3450*/  UMOV UR4, 0x10 ;  /* 0x0000001000047882 */ /* 0x000fca0000000000 */
[----:B------:R-:W-:Y:S04]  /*3460*/  DEPBAR.LE SB1, 0x36 ;  /* 0x00009d800000791a */ /* 0x000fe80000000000 */
[----:B------:R-:W1:Y:S02]  /*3470*/  UTCATOMSWS.FIND_AND_SET.ALIGN UP0, UR4, UR4 ;  /* 0x00000004000475e3 */ /* 0x000e640008000800 */
[----:B-1----:R-:W-:Y:S01]  /*3480*/  MOV R4, UR4 ;  /* 0x0000000400047c02 */ /* 0x002fe20008000f00 */
[----:B------:R-:W-:Y:S05]  /*3490*/  BRA.U !UP0, `(.L_x_67) ;  /* 0xfffffffd08e87547 */ /* 0x000fea000b83ffff */
.L_x_66:
[-C--:B------:R-:W-:Y:S02]  /*34a0*/  SHF.L.U32 R3, R3, R4.reuse, RZ ;  /* 0x0000000403037219 */ /* 0x080fe400000006ff */
[----:B------:R-:W-:Y:S01]  /*34b0*/  SHF.L.U32 R0, R0, R4, RZ ;  /* 0x0000000400007219 */ /* 0x000fe200000006ff */
[----:B------:R-:W-:Y:S02]  /*34c0*/  IMAD.SHL.U32 R4, R4, 0x20, RZ ;  /* 0x0000002004047824 */ /* 0x000fe400078e00ff */
[----:B------:R1:W-:Y:S04]  /*34d0*/  ATOMS.OR RZ, [UR5+0x14], R3 ;  /* 0x00001403ffff798c */ /* 0x0003e8000b000005 */
[----:B------:R1:W-:Y:S04]  /*34e0*/  ATOMS.OR RZ, [UR5+0x18], R0 ;  /* 0x00001800ffff798c */ /* 0x0003e8000b000005 */
[----:B------:R1:W-:Y:S01]  /*34f0*/  STS [UR44+0x190], R4 ;  /* 0x00019004ff007988 */ /* 0x0003e2000800082c */
[----:B------:R-:W-:Y:S05]  /*3500*/  BRA `(.L_x_65) ;  /* 0x0000000000107947 */ /* 0x000fea0003800000 */
.L_x_64:
[----:B------:R-:W-:Y:S02]  /*3510*/  MOV R0, 0xffffffff ;  /* 0xffffffff00007802 */ /* 0x000fe40000000f00 */
[----:B------:R-:W-:-:S03]  /*3520*/  MOV R4, 0x3550 ;  /* 0x0000355000047802 */ /* 0x000fc60000000f00 */
[----:B------:R1:W-:Y:S04]  /*3530*/  STS [UR44+0x190], R0 ;  /* 0x00019000ff007988 */ /* 0x0003e8000800082c */
[----:B-1---5:R-:W-:Y:S05]  /*3540*/  CALL.REL.NOINC `($__internal_1_$__cuda_sm10x_tcgen05_guardrail_trap_phase_invalid_during_alloc) ;  /* 0x0000005000447944 */ /* 0x022fea0003c00000 */
.L_x_65:
[----:B------:R-:W-:Y:S05]  /*3550*/  WARPSYNC.ALL ;  /* 0x0000000000007948 */ /* 0x000fea0003800000 */
[----:B------:R-:W2:Y:S01]  /*3560*/  S2UR UR4, SR_CgaCtaId ;  /* 0x00000000000479c3 */ /* 0x000ea20000008800 */
[----:B------:R-:W-:Y:S01]  /*3570*/  UMOV UR27, 0x400 ;  /* 0x00000400001b7882 */ /* 0x000fe20000000000 */
[----:B------:R-:W-:-:S06]  /*3580*/  NOP ;  /* 0x0000000000007918 */ /* 0x000fcc0000000000 */
[----:B------:R-:W-:Y:S06]  /*3590*/  BAR.ARV 0x6, 0xa0 ;  /* 0x0182800000007b1d */ /* 0x000fec0000002000 */
[----:B------:R-:W3:Y:S01]  /*35a0*/  LDCU UR5, c[0x0][0x38c] ;  /* 0x00007180ff0577ac */ /* 0x000ee20008000800 */
[----:B------:R-:W-:Y:S01]  /*35b0*/  LOP3.LUT R2, R2, 0xffff, RZ, 0xc0, !PT ;  /* 0x0000ffff02027812 */ /* 0x000fe200078ec0ff */
[----:B------:R-:W-:Y:S01]  /*35c0*/  IMAD.MOV.U32 R11, RZ, RZ, 0x1 ;  /* 0x00000001ff0b7424 */ /* 0x000fe200078e00ff */
[----:B------:R-:W-:Y:S01]  /*35d0*/  CS2R R8, SRZ ;  /* 0x0000000000087805 */ /* 0x000fe2000001ff00 */
[----:B------:R-:W4:Y:S01]  /*35e0*/  LDCU UR7, c[0x0][0x38c] ;  /* 0x00007180ff0777ac */ /* 0x000f220008000800 */
[----:B------:R-:W-:Y:S01]  /*35f0*/  R2UR UR28, R2 ;  /* 0x00000000021c72ca */ /* 0x000fe200000e0000 */
[----:B------:R-:W-:Y:S01]  /*3600*/  IMAD.MOV.U32 R10, RZ, RZ, RZ ;  /* 0x000000ffff0a7224 */ /* 0x000fe200078e00ff */
[----:B------:R-:W-:Y:S01]  /*3610*/  UMOV UR30, URZ ;  /* 0x000000ff001e7c82 */ /* 0x000fe20008000000 */
[----:B------:R-:W-:Y:S01]  /*3620*/  UMOV UR23, URZ ;  /* 0x000000ff00177c82 */ /* 0x000fe20008000000 */
[----:B--2---:R-:W-:Y:S01]  /*3630*/  ULEA UR27, UR4, UR27, 0x18 ;  /* 0x0000001b041b7291 */ /* 0x004fe2000f8ec0ff */
[----:B------:R-:W-:Y:S01]  /*3640*/  UMOV UR38, 0x0 ;  /* 0x0000000000267882 */ /* 0x000fe20000000000 */
[----:B------:R-:W-:-:S02]  /*3650*/  UMOV UR39, 0x4140010 ;  /* 0x0414001000277882 */ /* 0x000fc40000000000 */
[----:B------:R-:W-:Y:S02]  /*3660*/  UIADD3 UR4, UPT, UPT, UR27, 0x5300, URZ ;  /* 0x000053001b047890 */ /* 0x000fe4000fffe0ff */
[----:B------:R-:W-:Y:S02]  /*3670*/  UIADD3 UR6, UPT, UPT, UR27, 0x1b300, URZ ;  /* 0x0001b3001b067890 */ /* 0x000fe4000fffe0ff */
[----:B---3--:R-:W-:Y:S01]  /*3680*/  UIADD3 UR5, UPT, UPT, UR5, 0x3f, URZ ;  /* 0x0000003f05057890 */ /* 0x008fe2000fffe0ff */
[----:B-1----:R-:W1:Y:S01]  /*3690*/  LDS R0, [UR27+0x190] ;  /* 0x0001901bff007984 */ /* 0x002e620008000800 */
[----:B------:R-:W-:Y:S01]  /*36a0*/  UMOV UR36, 0x0 ;  /* 0x0000000000247882 */ /* 0x000fe20000000000 */
[----:B------:R-:W-:Y:S01]  /*36b0*/  UMOV UR37, 0x4140010 ;  /* 0x0414001000257882 */ /* 0x000fe20000000000 */
[----:B------:R-:W-:Y:S02]  /*36c0*/  USHF.R.S32.HI UR40, URZ, 0x1f, UR5 ;  /* 0x0000001fff287899 */ /* 0x000fe40008011405 */
[----:B----4-:R-:W-:-:S02]  /*36d0*/  UISETP.GE.AND UP4, UPT, UR7, 0x1, UPT ;  /* 0x000000010700788c */ /* 0x010fc4000bf86270 */
[----:B------:R-:W-:Y:S02]  /*36e0*/  ULEA.HI UR40, UR40, UR5, URZ, 0x6 ;  /* 0x0000000528287291 */ /* 0x000fe4000f8f30ff */
[----:B------:R-:W-:Y:S02]  /*36f0*/  USHF.R.U32.HI UR5, URZ, 0x4, UR4 ;  /* 0x00000004ff057899 */ /* 0x000fe40008011604 */
[----:B------:R-:W-:Y:S02]  /*3700*/  USHF.R.S32.HI UR40, URZ, 0x6, UR40 ;  /* 0x00000006ff287899 */ /* 0x000fe40008011428 */
[----:B------:R-:W-:Y:S02]  /*3710*/  USHF.R.U32.HI UR4, URZ, 0x4, UR6 ;  /* 0x00000004ff047899 */ /* 0x000fe40008011606 */
[----:B------:R-:W-:Y:S02]  /*3720*/  UISETP.LT.AND UP0, UPT, UR40, 0x1, UPT ;  /* 0x000000012800788c */ /* 0x000fe4000bf01270 */
[----:B------:R-:W-:-:S02]  /*3730*/  ULOP3.LUT UR5, UR5, 0x3fff, URZ, 0xc0, !UPT ;  /* 0x00003fff05057892 */ /* 0x000fc4000f8ec0ff */
[----:B------:R-:W-:Y:S02]  /*3740*/  ULOP3.LUT UR4, UR4, 0x3fff, URZ, 0xc0, !UPT ;  /* 0x00003fff04047892 */ /* 0x000fe4000f8ec0ff */
[----:B------:R-:W-:Y:S02]  /*3750*/  USEL UR41, UR40, 0x1, !UP0 ;  /* 0x0000000128297887 */ /* 0x000fe4000c000000 */
[----:B------:R-:W-:Y:S02]  /*3760*/  ULOP3.LUT UR29, UR5, 0x10000, URZ, 0xfc, !UPT ;  /* 0x00010000051d7892 */ /* 0x000fe4000f8efcff */
[----:B------:R-:W-:Y:S02]  /*3770*/  ULOP3.LUT UR4, UR4, 0x10000, URZ, 0xfc, !UPT ;  /* 0x0001000004047892 */ /* 0x000fe4000f8efcff */
[----:B------:R-:W-:Y:S01]  /*3780*/  UIADD3 UR41, UPT, UPT, -UR41, URZ, URZ ;  /* 0x000000ff29297290 */ /* 0x000fe2000fffe1ff */
[----:B------:R-:W-:Y:S01]  /*3790*/  UMOV UR34, 0x0 ;  /* 0x0000000000227882 */ /* 0x000fe20000000000 */
[----:B------:R-:W-:Y:S01]  /*37a0*/  UMOV UR35, 0x4140010 ;  /* 0x0414001000237882 */ /* 0x000fe20000000000 */
[----:B------:R-:W-:Y:S01]  /*37b0*/  UMOV UR32, 0x0 ;  /* 0x0000000000207882 */ /* 0x000fe20000000000 */
[----:B------:R-:W-:Y:S01]  /*37c0*/  UMOV UR33, 0x4140010 ;  /* 0x0414001000217882 */ /* 0x000fe20000000000 */
[----:B-1----:R-:W-:-:S15]  /*37d0*/  R2UR UR42, R0 ;  /* 0x00000000002a72ca */ /* 0x002fde00000e0000 */
.L_x_74:
[----:B------:R-:W-:Y:S02]  /*37e0*/  LEA R0, R10, UR27, 0x3 ;  /* 0x0000001b0a007c11 */ /* 0x000fe4000f8e18ff */
[----:B------:R-:W-:Y:S02]  /*37f0*/  SHF.L.U32 R2, R9, 0x1f, RZ ;  /* 0x0000001f09027819 */ /* 0x000fe400000006ff */
[----:B------:R-:W-:Y:S01]  /*3800*/  PLOP3.LUT P0, PT, PT, PT, UP4, 0x80, 0x8 ;  /* 0x000000000008781c */ /* 0x000fe20003f0f048 */
[----:B------:R-:W-:Y:S01]  /*3810*/  VIADD R3, R0, 0xf0 ;  /* 0x000000f000037836 */ /* 0x000fe20000000000 */
[----:B-1----:R-:W1:Y:S02]  /*3820*/  SYNCS.PHASECHK.TRANS64.TRYWAIT P1, [R0+URZ+0xe0], R2 ;  /* 0x0000e002000075a7 */ /* 0x002e6400080211ff */
[----:B-1-3--:R-:W-:Y:S09]  /*3830*/  @!P1 BRA `(.L_x_68) ;  /* 0x0000004800409947 */ /* 0x00aff20003800000 */
.L_x_150:
[----:B------:R-:W-:Y:S01]  /*3840*/  LEA R4, R10, UR27, 0x4 ;  /* 0x0000001b0a047c11 */ /* 0x000fe2000f8e20ff */
[----:B------:R-:W-:Y:S01]  /*3850*/  @UP4 ULEA UR5, UR23, UR27, 0x3 ;  /* 0x0000001b17054291 */ /* 0x000fe2000f8e18ff */
[----:B------:R-:W-:Y:S01]  /*3860*/  PLOP3.LUT P2, PT, PT, PT, PT, 0x80, 0x8 ;  /* 0x000000000008781c */ /* 0x000fe20003f4f070 */
[----:B------:R-:W-:Y:S01]  /*3870*/  ULEA UR31, UR30, UR27, 0x3 ;  /* 0x0000001b1e1f7291 */ /* 0x000fe2000f8e18ff */
[----:B------:R-:W-:Y:S02]  /*3880*/  PRMT R3, RZ, 0x654, R3 ;  /* 0x00000654ff037816 */ /* 0x000fe40000000003 */
[----:B------:R-:W2:Y:S01]  /*3890*/  LDS.128 R4, [R4+0x170] ;  /* 0x0001700004047984 */ /* 0x000ea20000000c00 */
[----:B-1----:R-:W-:Y:S02]  /*38a0*/  @P0 SHF.L.U32 R2, R8, 0x1f, RZ ;  /* 0x0000001f08020819 */ /* 0x002fe400000006ff */
[----:B------:R-:W-:Y:S01]  /*38b0*/  SHF.L.U32 R0, R11, 0x1f, RZ ;  /* 0x0000001f0b007819 */ /* 0x000fe200000006ff */
[----:B------:R-:W-:Y:S01]  /*38c0*/  @!PT LDS RZ, [RZ] ;  /* 0x00000000fffff984 */ /* 0x000fe20000000800 */
[----:B------:R-:W-:Y:S01]  /*38d0*/  @!PT LDS RZ, [RZ] ;  /* 0x00000000fffff984 */ /* 0x000fe20000000800 */
[----:B------:R-:W-:Y:S01]  /*38e0*/  @!PT LDS RZ, [RZ] ;  /* 0x00000000fffff984 */ /* 0x000fe20000000800 */
[----:B------:R-:W-:Y:S01]  /*38f0*/  @!PT LDS RZ, [RZ] ;  /* 0x00000000fffff984 */ /* 0x000fe20000000800 */
[----:B------:R1:W-:Y:S06]  /*3900*/  MEMBAR.ALL.CTA ;  /* 0x0000000000007992 */ /* 0x0003ec0000008000 */
[----:B-1----:R-:W1:Y:S02]  /*3910*/  FENCE.VIEW.ASYNC.S ;  /* 0x00000000000073c6 */ /* 0x002e640000000000 */
[----:B-1----:R1:W-:Y:S01]  /*3920*/  SYNCS.ARRIVE.TRANS64.RED.A1T0 RZ, [R3+URZ], RZ ;  /* 0x000000ff03ff79a7 */ /* 0x0023e200081004ff */
[----:B------:R1:W3:Y:S01]  /*3930*/  @P0 SYNCS.PHASECHK.TRANS64.TRYWAIT P2, [UR5], R2 ;  /* 0x00000002ff0005a7 */ /* 0x0002e20008041105 */
[----:B------:R-:W-:Y:S01]  /*3940*/  ULEA.HI UR5, UR30, UR30, URZ, 0x1 ;  /* 0x0000001e1e057291 */ /* 0x000fe2000f8f08ff */
[----:B--2---:R-:W-:-:S03]  /*3950*/  LOP3.LUT P1, RZ, R6, 0x1, RZ, 0xc0, !PT ;  /* 0x0000000106ff7812 */ /* 0x004fc6000782c0ff */
[----:B------:R-:W-:Y:S02]  /*3960*/  ULOP3.LUT UR6, UR5, 0xffe, URZ, 0xc0, !UPT ;  /* 0x00000ffe05067892 */ /* 0x000fe4000f8ec0ff */
[----:B------:R-:W-:Y:S02]  /*3970*/  USHF.R.U32.HI UR22, URZ, 0x1, UR5 ;  /* 0x00000001ff167899 */ /* 0x000fe40008011605 */
[----:B------:R-:W-:Y:S02]  /*3980*/  UIADD3 UR5, UPT, UPT, -UR6, UR30, URZ ;  /* 0x0000001e06057290 */ /* 0x000fe4000fffe1ff */
[----:B------:R-:W-:-:S04]  /*3990*/  UIMAD UR22, UR22, 0x50, UR42 ;  /* 0x00000050161678a4 */ /* 0x000fc8000f8e022a */
[----:B------:R-:W-:Y:S01]  /*39a0*/  ULEA UR22, UR5, UR22, 0x14 ;  /* 0x0000001605167291 */ /* 0x000fe2000f8ea0ff */
[----:B------:R-:W2:Y:S02]  /*39b0*/  SYNCS.PHASECHK.TRANS64.TRYWAIT P0, [UR31+0x120], R0 ;  /* 0x00012000ff0075a7 */ /* 0x000ea4000800111f */
[----:B-123--:R-:W-:Y:S09]  /*39c0*/  @!P0 BRA `(.L_x_69) ;  /* 0x0000004400f08947 */ /* 0x00eff20003800000 */
.L_x_152:
[----:B------:R-:W-:Y:S01]  /*39d0*/  IADD3 R10, PT, PT, R10, 0x1, RZ ;  /* 0x000000010a0a7810 */ /* 0x000fe20007ffe0ff */
[----:B------:R-:W-:Y:S06]  /*39e0*/  BRA.U !UP4, `(.L_x_70) ;  /* 0x000000010cc07547 */ /* 0x000fec000b800000 */
[----:B------:R-:W-:Y:S01]  /*39f0*/  UPLOP3.LUT UP2, UPT, UPT, UPT, UPT, 0x40, 0x4 ;  /* 0x000000000004789c */ /* 0x000fe20003f4e870 */
[----:B------:R-:W-:Y:S01]  /*3a00*/  UMOV UR25, UR41 ;  /* 0x0000002900197c82 */ /* 0x000fe20008000000 */
[----:B------:R-:W-:Y:S01]  /*3a10*/  UMOV UR24, UR40 ;  /* 0x0000002800187c82 */ /* 0x000fe20008000000 */
[----:B------:R-:W-:-:S08]  /*3a20*/  UMOV UR5, UR23 ;  /* 0x0000001700057c82 */ /* 0x000fd00008000000 */
.L_x_73:
[----:B------:R-:W-:Y:S02]  /*3a30*/  UIADD3 UR25, UPT, UPT, UR25, 0x1, URZ ;  /* 0x0000000119197890 */ /* 0x000fe4000fffe0ff */
[----:B--2---:R-:W-:Y:S02]  /*3a40*/  ULEA UR7, UR5, UR27, 0x3 ;  /* 0x0000001b05077291 */ /* 0x004fe4000f8e18ff */
[----:B------:R-:W-:Y:S01]  /*3a50*/  UISETP.NE.AND UP3, UPT, UR25, URZ, UPT ;  /* 0x000000ff1900728c */ /* 0x000fe2000bf65270 */
[----:B---3--:R-:W-:Y:S10]  /*3a60*/  @P2 BRA `(.L_x_71) ;  /* 0x00000000000c2947 */ /* 0x008ff40003800000 */
[----:B-1----:R-:W-:Y:S04]  /*3a70*/  SHF.L.U32 R2, R8, 0x1f, RZ ;  /* 0x0000001f08027819 */ /* 0x002fe800000006ff */
[----:B------:R-:W1:Y:S02]  /*3a80*/  SYNCS.PHASECHK.TRANS64.TRYWAIT P0, [UR7], R2 ;  /* 0x00000002ff0075a7 */ /* 0x000e640008001107 */
[----:B-1----:R-:W-:Y:S05]  /*3a90*/  @!P0 BRA `(.L_x_72) ;  /* 0x0000004400d48947 */ /* 0x002fea0003800000 */
.L_x_71:
[----:B------:R-:W-:Y:S01]  /*3aa0*/  UISETP.NE.AND UP0, UPT, UR24, 0x1, UPT ;  /* 0x000000011800788c */ /* 0x000fe2000bf05270 */
[----:B------:R-:W-:Y:S01]  /*3ab0*/  PLOP3.LUT P2, PT, PT, PT, PT, 0x80, 0x8 ;  /* 0x000000000008781c */ /* 0x000fe20003f4f070 */
[----:B------:R-:W-:Y:S02]  /*3ac0*/  UIADD3 UR6, UPT, UPT, UR5, 0x1, URZ ;  /* 0x0000000105067890 */ /* 0x000fe4000fffe0ff */
[----:B------:R-:W-:Y:S02]  /*3ad0*/  UIADD3 UR26, UPT, UPT, UR7, 0x58, URZ ;  /* 0x00000058071a7890 */ /* 0x000fe4000fffe0ff */
[----:B------:R-:W-:Y:S01]  /*3ae0*/  UISETP.NE.AND UP1, UPT, UR6, 0xb, UPT ;  /* 0x0000000b0600788c */ /* 0x000fe2000bf25270 */
[----:B------:R-:W-:Y:S01]  /*3af0*/  PLOP3.LUT P0, PT, PT, PT, UP0, 0x80, 0x8 ;  /* 0x000000000008781c */ /* 0x000fe20003f0f008 */
[----:B------:R-:W-:Y:S02]  /*3b00*/  UIADD3 UR24, UPT, UPT, UR24, -0x1, URZ ;  /* 0xffffffff18187890 */ /* 0x000fe4000fffe0ff */
[----:B------:R-:W-:Y:S02]  /*3b10*/  USEL UR8, URZ, 0x1, UP1 ;  /* 0x00000001ff087887 */ /* 0x000fe40008800000 */
[----:B------:R-:W-:Y:S01]  /*3b20*/  USEL UR23, UR6, URZ, UP1 ;  /* 0x000000ff06177287 */ /* 0x000fe20008800000 */
[----:B------:R-:W-:Y:S01]  /*3b30*/  UMOV UR7, 0x40004040 ;  /* 0x4000404000077882 */ /* 0x000fe20000000000 */
[----:B------:R-:W-:Y:S02]  /*3b40*/  UMOV UR9, 0x40004040 ;  /* 0x4000404000097882 */ /* 0x000fe40000000000 */
[----:B------:R-:W-:Y:S01]  /*3b50*/  @UP0 ULEA UR6, UR23, UR27, 0x3 ;  /* 0x0000001b17060291 */ /* 0x000fe2000f8e18ff */
[----:B------:R-:W-:Y:S01]  /*3b60*/  LOP3.LUT R8, R8, UR8, RZ, 0x3c, !PT ;  /* 0x0000000808087c12 */ /* 0x000fe2000f8e3cff */
[----:B------:R-:W-:Y:S01]  /*3b70*/  ULEA UR8, UR5, UR29, 0x9 ;  /* 0x0000001d05087291 */ /* 0x000fe2000f8e48ff */
[----:B------:R-:W-:Y:S02]  /*3b80*/  UMOV UR21, 0x40004040 ;  /* 0x4000404000157882 */ /* 0x000fe40000000000 */
[----:B-1----:R-:W-:Y:S01]  /*3b90*/  @P0 SHF.L.U32 R0, R8, 0x1f, RZ ;  /* 0x0000001f08000819 */ /* 0x002fe200000006ff */
[----:B------:R-:W-:Y:S02]  /*3ba0*/  UIADD3 UR18, UPT, UPT, UR8, 0x2, URZ ;  /* 0x0000000208127890 */ /* 0x000fe4000fffe0ff */
[----:B------:R-:W-:Y:S01]  /*3bb0*/  UIADD3 UR14, UPT, UPT, UR8, 0x4, URZ ;  /* 0x00000004080e7890 */ /* 0x000fe2000fffe0ff */
[----:B------:R2:W3:Y:S01]  /*3bc0*/  @P0 SYNCS.PHASECHK.TRANS64.TRYWAIT P2, [UR6], R0 ;  /* 0x00000000ff0005a7 */ /* 0x0004e20008041106 */
[----:B------:R-:W-:Y:S02]  /*3bd0*/  UIMAD UR6, UR5, 0x280, UR4 ;  /* 0x00000280050678a4 */ /* 0x000fe4000f8e0204 */
[----:B------:R-:W-:Y:S02]  /*3be0*/  UIADD3 UR10, UPT, UPT, UR8, 0x6, URZ ;  /* 0x00000006080a7890 */ /* 0x000fe4000fffe0ff */
[----:B------:R-:W-:Y:S02]  /*3bf0*/  UIADD3 UR20, UPT, UPT, UR6, 0x2, URZ ;  /* 0x0000000206147890 */ /* 0x000fe4000fffe0ff */
[----:B------:R-:W-:Y:S02]  /*3c00*/  UIADD3 UR16, UPT, UPT, UR6, 0x4, URZ ;  /* 0x0000000406107890 */ /* 0x000fe4000fffe0ff */
[----:B------:R-:W-:Y:S01]  /*3c10*/  UIADD3 UR12, UPT, UPT, UR6, 0x6, URZ ;  /* 0x00000006060c7890 */ /* 0x000fe2000fffe0ff */
[----:B------:R2:W-:Y:S01]  /*3c20*/  UTCHMMA gdesc[UR8], gdesc[UR6], tmem[UR22], tmem[UR38], idesc[UR39], UP2 ;  /* 0x00ff2606080075ea */ /* 0x0005e20009000016 */
[----:B------:R-:W-:Y:S01]  /*3c30*/  UPLOP3.LUT UP2, UPT, UPT, UPT, UPT, 0x80, 0x8 ;  /* 0x000000000008789c */ /* 0x000fe20003f4f070 */
[----:B------:R-:W-:Y:S01]  /*3c40*/  UMOV UR19, 0x40004040 ;  /* 0x4000404000137882 */ /* 0x000fe20000000000 */
[----:B------:R-:W-:Y:S01]  /*3c50*/  UMOV UR17, 0x40004040 ;  /* 0x4000404000117882 */ /* 0x000fe20000000000 */
[----:B------:R2:W-:Y:S01]  /*3c60*/  UTCHMMA gdesc[UR18], gdesc[UR20], tmem[UR22], tmem[UR36], idesc[UR37], UPT ;  /* 0x00ff2414120075ea */ /* 0x0005e2000b800016 */
[----:B------:R-:W-:Y:S01]  /*3c70*/  UMOV UR15, 0x40004040 ;  /* 0x40004040000f7882 */ /* 0x000fe20000000000 */
[----:B------:R-:W-:Y:S01]  /*3c80*/  UMOV UR13, 0x40004040 ;  /* 0x40004040000d7882 */ /* 0x000fe20000000000 */
[----:B------:R-:W-:Y:S01]  /*3c90*/  UMOV UR11, 0x40004040 ;  /* 0x40004040000b7882 */ /* 0x000fe20000000000 */
[----:B------:R2:W-:Y:S01]  /*3ca0*/  UTCHMMA gdesc[UR14], gdesc[UR16], tmem[UR22], tmem[UR34], idesc[UR35], UPT ;  /* 0x00ff22100e0075ea */ /* 0x0005e2000b800016 */
[----:B------:R2:W-:Y:S01]  /*3cb0*/  UTCHMMA gdesc[UR10], gdesc[UR12], tmem[UR22], tmem[UR32], idesc[UR33], UPT ;  /* 0x00ff200c0a0075ea */ /* 0x0005e2000b800016 */
[----:B------:R2:W-:Y:S01]  /*3cc0*/  UTCBAR.MULTICAST [UR26], URZ, UR28 ;  /* 0x000000ff1a0073e9 */ /* 0x0005e2000800081c */
[----:B------:R-:W-:Y:S01]  /*3cd0*/  UMOV UR5, UR23 ;  /* 0x0000001700057c82 */ /* 0x000fe20008000000 */
[----:B------:R-:W-:Y:S05]  /*3ce0*/  BRA.U UP3, `(.L_x_73) ;  /* 0xfffffffd03507547 */ /* 0x000fea000b83ffff */
.L_x_70:
[----:B------:R-:W-:Y:S01]  /*3cf0*/  UIADD3 UR5, UPT, UPT, UR30, 0x1, URZ ;  /* 0x000000011e057890 */ /* 0x000fe2000fffe0ff */
[C---:B------:R-:W-:Y:S01]  /*3d00*/  ISETP.NE.AND P0, PT, R10.reuse, 0x2, PT ;  /* 0x000000020a00780c */ /* 0x040fe20003f05270 */
[----:B--2---:R-:W-:Y:S02]  /*3d10*/  UIADD3 UR6, UPT, UPT, UR31, 0x100, URZ ;  /* 0x000001001f067890 */ /* 0x004fe4000fffe0ff */
[----:B------:R-:W-:Y:S01]  /*3d20*/  UISETP.NE.AND UP0, UPT, UR5, 0x4, UPT ;  /* 0x000000040500788c */ /* 0x000fe2000bf05270 */
[----:B-1----:R-:W-:Y:S02]  /*3d30*/  SEL R0, RZ, 0x1, P0 ;  /* 0x00000001ff007807 */ /* 0x002fe40000000000 */
[----:B------:R-:W-:Y:S01]  /*3d40*/  SEL R10, R10, RZ, P0 ;  /* 0x000000ff0a0a7207 */ /* 0x000fe20000000000 */
[----:B------:R-:W-:Y:S01]  /*3d50*/  USEL UR7, URZ, 0x1, UP0 ;  /* 0x00000001ff077887 */ /* 0x000fe20008000000 */
[----:B------:R-:W-:Y:S01]  /*3d60*/  LOP3.LUT R9, R9, R0, RZ, 0x3c, !PT ;  /* 0x0000000009097212 */ /* 0x000fe200078e3cff */
[----:B------:R-:W-:Y:S01]  /*3d70*/  USEL UR30, UR5, URZ, UP0 ;  /* 0x000000ff051e7287 */ /* 0x000fe20008000000 */
[----:B------:R1:W-:Y:S03]  /*3d80*/  UTCBAR [UR6], URZ ;  /* 0x000000ff060073e9 */ /* 0x0003e600080000ff */
[----:B------:R-:W-:Y:S01]  /*3d90*/  LOP3.LUT R11, R11, UR7, RZ, 0x3c, !PT ;  /* 0x000000070b0b7c12 */ /* 0x000fe2000f8e3cff */
[----:B------:R-:W-:Y:S07]  /*3da0*/  @P1 BRA `(.L_x_74) ;  /* 0xfffffff8008c1947 */ /* 0x000fee000383ffff */
[----:B------:R-:W2:Y:S01]  /*3db0*/  S2UR UR8, SR_CgaCtaId ;  /* 0x00000000000879c3 */ /* 0x000ea20000008800 */
[----:B------:R-:W-:Y:S01]  /*3dc0*/  ELECT P0, URZ, PT ;  /* 0x0000000000ff782f */ /* 0x000fe20003800000 */
[----:B------:R-:W-:Y:S01]  /*3dd0*/  IMAD.MOV.U32 R0, RZ, RZ, 0x1 ;  /* 0x00000001ff007424 */ /* 0x000fe200078e00ff */
[----:B------:R-:W-:Y:S01]  /*3de0*/  UIADD3 UR27, UPT, UPT, UR27, 0x120, URZ ;  /* 0x000001201b1b7890 */ /* 0x000fe2000fffe0ff */
[----:B------:R-:W-:Y:S01]  /*3df0*/  SHF.L.U32 R2, R11, 0x1f, RZ ;  /* 0x0000001f0b027819 */ /* 0x000fe200000006ff */
[----:B------:R-:W-:-:S03]  /*3e00*/  UMOV UR4, 0x40 ;  /* 0x0000004000047882 */ /* 0x000fc60000000000 */
[----:B------:R-:W-:Y:S01]  /*3e10*/  UVIRTCOUNT.DEALLOC.SMPOOL 0x80 ;  /* 0x000000800000784c */ /* 0x000fe20000000000 */
[----:B--2---:R-:W-:Y:S02]  /*3e20*/  ULEA UR8, UR8, UR4, 0x18 ;  /* 0x0000000408087291 */ /* 0x004fe4000f8ec0ff */
[----:B------:R-:W-:-:S07]  /*3e30*/  ULEA UR4, UR30, UR27, 0x3 ;  /* 0x0000001b1e047291 */ /* 0x000fce000f8e18ff */
[----:B------:R2:W-:Y:S02]  /*3e40*/  @P0 STS.U8 [UR8+0x1c], R0 ;  /* 0x00001c00ff000988 */ /* 0x0005e40008000008 */
[----:B------:R-:W4:Y:S02]  /*3e50*/  SYNCS.PHASECHK.TRANS64.TRYWAIT P0, [UR4], R2 ;  /* 0x00000002ff0075a7 */ /* 0x000f240008001104 */
[----:B--2-4-:R-:W-:Y:S05]  /*3e60*/  @!P0 BRA `(.L_x_75) ;  /* 0x0000004000f88947 */ /* 0x014fea0003800000 */
.L_x_155:
[----:B------:R-:W-:-:S04]  /*3e70*/  UIADD3 UR4, UPT, UPT, UR30, 0x1, URZ ;  /* 0x000000011e047890 */ /* 0x000fc8000fffe0ff */
[----:B------:R-:W-:-:S04]  /*3e80*/  UISETP.NE.AND UP0, UPT, UR4, 0x4, UPT ;  /* 0x000000040400788c */ /* 0x000fc8000bf05270 */
[----:B-1----:R-:W-:Y:S02]  /*3e90*/  USEL UR6, URZ, 0x1, UP0 ;  /* 0x00000001ff067887 */ /* 0x002fe40008000000 */
[----:B------:R-:W-:-:S04]  /*3ea0*/  USEL UR4, UR4, URZ, UP0 ;  /* 0x000000ff04047287 */ /* 0x000fc80008000000 */
[----:B------:R-:W-:Y:S01]  /*3eb0*/  ULEA UR5, UR4, UR27, 0x3 ;  /* 0x0000001b04057291 */ /* 0x000fe2000f8e18ff */
[----:B--2---:R-:W-:-:S04]  /*3ec0*/  LOP3.LUT R2, R11, UR6, RZ, 0x3c, !PT ;  /* 0x000000060b027c12 */ /* 0x004fc8000f8e3cff */
[----:B------:R-:W-:-:S04]  /*3ed0*/  SHF.L.U32 R3, R2, 0x1f, RZ ;  /* 0x0000001f02037819 */ /* 0x000fc800000006ff */
[----:B------:R-:W1:Y:S02]  /*3ee0*/  SYNCS.PHASECHK.TRANS64.TRYWAIT P0, [UR5], R3 ;  /* 0x00000003ff0075a7 */ /* 0x000e640008001105 */
[----:B-1----:R-:W-:Y:S05]  /*3ef0*/  @!P0 BRA `(.L_x_76) ;  /* 0x0000004000ec8947 */ /* 0x002fea0003800000 */
.L_x_157:
        /* <DEDUP_REMOVED lines=9> */
.L_x_159:
[----:B------:R-:W-:-:S04]  /*3f90*/  UIADD3 UR4, UPT, UPT, UR4, 0x1, URZ ;  /* 0x0000000104047890 */ /* 0x000fc8000fffe0ff */
[----:B------:R-:W-:-:S04]  /*3fa0*/  UISETP.NE.AND UP0, UPT, UR4, 0x4, UPT ;  /* 0x000000040400788c */ /* 0x000fc8000bf05270 */
[----:B------:R-:W-:Y:S02]  /*3fb0*/  USEL UR5, URZ, 0x1, UP0 ;  /* 0x00000001ff057887 */ /* 0x000fe40008000000 */
[----:B------:R-:W-:-:S04]  /*3fc0*/  USEL UR4, UR4, URZ, UP0 ;  /* 0x000000ff04047287 */ /* 0x000fc80008000000 */
[----:B------:R-:W-:Y:S01]  /*3fd0*/  ULEA UR4, UR4, UR27, 0x3 ;  /* 0x0000001b04047291 */ /* 0x000fe2000f8e18ff */
[----:B------:R-:W-:-:S04]  /*3fe0*/  LOP3.LUT R2, R2, UR5, RZ, 0x3c, !PT ;  /* 0x0000000502027c12 */ /* 0x000fc8000f8e3cff */
[----:B------:R-:W-:-:S04]  /*3ff0*/  SHF.L.U32 R2, R2, 0x1f, RZ ;  /* 0x0000001f02027819 */ /* 0x000fc800000006ff */
[----:B------:R-:W2:Y:S02]  /*4000*/  SYNCS.PHASECHK.TRANS64.TRYWAIT P0, [UR4], R2 ;  /* 0x00000002ff0075a7 */ /* 0x000ea40008001104 */
[----:B--2---:R-:W-:Y:S05]  /*4010*/  @!P0 BRA `(.L_x_78) ;  /* 0x0000004000d48947 */ /* 0x004fea0003800000 */
.L_x_161:
[----:B------:R-:W-:Y:S01]  /*4020*/  NOP ;  /* 0x0000000000007918 */ /* 0x000fe20000000000 */
[----:B-1----:R-:W1:Y:S01]  /*4030*/  LDS R0, [UR8+0x14] ;  /* 0x00001408ff007984 */ /* 0x002e620008000800 */
[----:B------:R-:W-:Y:S01]  /*4040*/  ULOP3.LUT UR4, UR42, 0xffff, URZ, 0xc0, !UPT ;  /* 0x0000ffff2a047892 */ /* 0x000fe2000f8ec0ff */
[----:B------:R-:W-:Y:S01]  /*4050*/  UMOV UR5, 0xffff ;  /* 0x0000ffff00057882 */ /* 0x000fe20000000000 */
[----:B------:R-:W-:Y:S02]  /*4060*/  UMOV UR6, 0x1 ;  /* 0x0000000100067882 */ /* 0x000fe40000000000 */
[----:B------:R-:W-:-:S04]  /*4070*/  USHF.R.U32.HI UR4, URZ, 0x5, UR4 ;  /* 0x00000005ff047899 */ /* 0x000fc80008011604 */
[----:B------:R-:W-:Y:S02]  /*4080*/  USHF.L.U32 UR5, UR5, UR4, URZ ;  /* 0x0000000405057299 */ /* 0x000fe400080006ff */
[----:B------:R-:W-:-:S04]  /*4090*/  USHF.L.U32 UR4, UR6, UR4, URZ ;  /* 0x0000000406047299 */ /* 0x000fc800080006ff */
[----:B-1----:R-:W-:-:S04]  /*40a0*/  LOP3.LUT R0, R0, UR5, RZ, 0xc0, !PT ;  /* 0x0000000500007c12 */ /* 0x002fc8000f8ec0ff */
[----:B------:R-:W-:-:S13]  /*40b0*/  ISETP.NE.AND P0, PT, R0, UR5, PT ;  /* 0x0000000500007c0c */ /* 0x000fda000bf05270 */
[----:B------:R-:W-:Y:S05]  /*40c0*/  @P0 BRA `(.L_x_79) ;  /* 0x0000000000580947 */ /* 0x000fea0003800000 */
[----:B------:R-:W1:Y:S02]  /*40d0*/  LDS R0, [UR8+0x18] ;  /* 0x00001808ff007984 */ /* 0x000e640008000800 */
[----:B-1----:R-:W-:-:S04]  /*40e0*/  LOP3.LUT R0, R0, UR4, RZ, 0xc0, !PT ;  /* 0x0000000400007c12 */ /* 0x002fc8000f8ec0ff */
[----:B------:R-:W-:-:S13]  /*40f0*/  ISETP.NE.AND P0, PT, R0, UR4, PT ;  /* 0x0000000400007c0c */ /* 0x000fda000bf05270 */
[----:B------:R-:W-:Y:S05]  /*4100*/  @P0 BRA `(.L_x_80) ;  /* 0x00000000003c0947 */ /* 0x000fea0003800000 */
[----:B------:R-:W1:Y:S01]  /*4110*/  S2R R2, SR_LANEID ;  /* 0x0000000000027919 */ /* 0x000e620000000000 */
[----:B------:R-:W-:-:S06]  /*4120*/  ULOP3.LUT UR5, URZ, UR5, URZ, 0x33, !UPT ;  /* 0x00000005ff057292 */ /* 0x000fcc000f8e33ff */
[----:B------:R-:W-:-:S04]  /*4130*/  IMAD.U32 R0, RZ, RZ, UR5 ;  /* 0x00000005ff007e24 */ /* 0x000fc8000f8e00ff */
[----:B------:R2:W4:Y:S02]  /*4140*/  REDUX UR7, R0 ;  /* 0x00000000000773c4 */ /* 0x0005240000000000 */
[----:B------:R1:W-:Y:S01]  /*4150*/  UTCATOMSWS.AND URZ, UR5 ;  /* 0x0000000500ff79e3 */ /* 0x0003e20008000000 */
[----:B--2---:R-:W-:Y:S01]  /*4160*/  LOP3.LUT R0, RZ, UR4, RZ, 0x33, !PT ;  /* 0x00000004ff007c12 */ /* 0x004fe2000f8e33ff */
[----:B------:R-:W-:Y:S02]  /*4170*/  VOTEU.ANY UR4, UPT, PT ;  /* 0x0000000000047886 */ /* 0x000fe400038e0100 */
[----:B------:R-:W-:Y:S02]  /*4180*/  UFLO.U32 UR4, UR4 ;  /* 0x00000004000472bd */ /* 0x000fe400080e0000 */
[----:B------:R-:W2:Y:S04]  /*4190*/  REDUX UR6, R0 ;  /* 0x00000000000673c4 */ /* 0x000ea80000000000 */
[----:B-1----:R-:W-:-:S02]  /*41a0*/  ISETP.EQ.U32.AND P0, PT, R2, UR4, PT ;  /* 0x0000000402007c0c */ /* 0x002fc4000bf02070 */
[----:B----4-:R-:W-:-:S11]  /*41b0*/  MOV R2, UR7 ;  /* 0x0000000700027c02 */ /* 0x010fd60008000f00 */
[----:B------:R1:W-:Y:S01]  /*41c0*/  @P0 ATOMS.AND RZ, [UR8+0x14], R2 ;  /* 0x00001402ffff098c */ /* 0x0003e2000a800008 */
[----:B--2---:R-:W-:-:S05]  /*41d0*/  IMAD.U32 R0, RZ, RZ, UR6 ;  /* 0x00000006ff007e24 */ /* 0x004fca000f8e00ff */
[----:B------:R1:W-:Y:S01]  /*41e0*/  @P0 ATOMS.AND RZ, [UR8+0x18], R0 ;  /* 0x00001800ffff098c */ /* 0x0003e2000a800008 */
[----:B------:R-:W-:Y:S05]  /*41f0*/  BRA `(.L_x_81) ;  /* 0x0000000000147947 */ /* 0x000fea0003800000 */
.L_x_80:
[----:B------:R-:W-:Y:S02]  /*4200*/  MOV R2, 0x4220 ;  /* 0x0000422000027802 */ /* 0x000fe40000000f00 */
[----:B---3-5:R-:W-:Y:S05]  /*4210*/  CALL.REL.NOINC `($__internal_0_$__cuda_sm10x_tcgen05_guardrail_trap_col_being_dealloced_not_returned_by_alloc) ;  /* 0x0000004400047944 */ /* 0x028fea0003c00000 */
[----:B------:R-:W-:Y:S05]  /*4220*/  BRA `(.L_x_81) ;  /* 0x0000000000087947 */ /* 0x000fea0003800000 */
.L_x_79:
[----:B------:R-:W-:Y:S02]  /*4230*/  MOV R2, 0x4250 ;  /* 0x0000425000027802 */ /* 0x000fe40000000f00 */
[----:B---3-5:R-:W-:Y:S05]  /*4240*/  CALL.REL.NOINC `($__internal_2_$__cuda_sm10x_tcgen05_guardrail_trap_unallocated_columns_being_dealloced) ;  /* 0x0000004400107944 */ /* 0x028fea0003c00000 */
.L_x_81:
[----:B------:R-:W-:Y:S01]  /*4250*/  NOP ;  /* 0x0000000000007918 */ /* 0x000fe20000000000 */
[----:B------:R-:W-:Y:S05]  /*4260*/  EXIT ;  /* 0x000000000000794d */ /* 0x000fea0003800000 */
.L_x_63:
[----:B------:R-:W-:-:S09]  /*4270*/  UISETP.NE.OR UP0, UPT, UR20, 0x3, !UP2 ;  /* 0x000000031400788c */ /* 0x000fd2000d705670 */
[----:B------:R-:W-:Y:S05]  /*4280*/  BRA.U UP0, `(.L_x_82) ;  /* 0x0000000d00d47547 */ /* 0x000fea000b800000 */
[----:B------:R-:W1:Y:S01]  /*4290*/  LDCU.64 UR4, c[0x0][0x888] ;  /* 0x00011100ff0477ac */ /* 0x000e620008000a00 */
[----:B------:R-:W2:Y:S01]  /*42a0*/  LDC.64 R12, c[0x0][0x348] ;  /* 0x0000d200ff0c7b82 */ /* 0x000ea20000000a00 */
[----:B------:R-:W-:Y:S02]  /*42b0*/  HFMA2 R9, -RZ, RZ, 0, 0 ;  /* 0x00000000ff097431 */ /* 0x000fe400000001ff */
[----:B------:R-:W-:Y:S01]  /*42c0*/  IMAD.MOV.U32 R11, RZ, RZ, 0x1 ;  /* 0x00000001ff0b7424 */ /* 0x000fe200078e00ff */
[----:B------:R-:W3:Y:S01]  /*42d0*/  LDCU UR43, c[0x0][0x370] ;  /* 0x00006e00ff2b77ac */ /* 0x000ee20008000800 */
[----:B------:R-:W-:Y:S01]  /*42e0*/  IMAD.MOV.U32 R10, RZ, RZ, RZ ;  /* 0x000000ffff0a7224 */ /* 0x000fe200078e00ff */
[----:B------:R-:W-:Y:S01]  /*42f0*/  MOV R8, 0x2800 ;  /* 0x0000280000087802 */ /* 0x000fe20000000f00 */
[----:B------:R-:W3:Y:S01]  /*4300*/  LDCU.128 UR52, c[0x0][0xb10] ;  /* 0x00016200ff3477ac */ /* 0x000ee20008000c00 */
[----:B------:R-:W4:Y:S01]  /*4310*/  LDCU UR37, c[0x0][0x374] ;  /* 0x00006e80ff2577ac */ /* 0x000f220008000800 */
[----:B------:R-:W4:Y:S01]  /*4320*/  LDCU.64 UR40, c[0x0][0x890] ;  /* 0x00011200ff2877ac */ /* 0x000f220008000a00 */
[----:B-1----:R-:W-:Y:S01]  /*4330*/  UISETP.NE.U32.AND UP0, UPT, UR4, URZ, UPT ;  /* 0x000000ff0400728c */ /* 0x002fe2000bf05070 */
[----:B------:R-:W1:Y:S01]  /*4340*/  LDCU UR15, c[0x0][0xb0c] ;  /* 0x00016180ff0f77ac */ /* 0x000e620008000800 */
[----:B------:R-:W2:Y:S01]  /*4350*/  LDCU UR50, c[0x0][0xb20] ;  /* 0x00016400ff3277ac */ /* 0x000ea20008000800 */
[----:B------:R-:W2:Y:S01]  /*4360*/  LDCU UR4, c[0x0][0xb30] ;  /* 0x00016600ff0477ac */ /* 0x000ea20008000800 */
[----:B---3--:R-:W-:-:S02]  /*4370*/  UIMAD.WIDE.U32 UR8, UR43, UR52, URZ ;  /* 0x000000342b0872a5 */ /* 0x008fc4000f8e00ff */
[----:B----4-:R-:W-:Y:S02]  /*4380*/  UIMAD.WIDE.U32 UR10, UR37, UR55, URZ ;  /* 0x00000037250a72a5 */ /* 0x010fe4000f8e00ff */
[----:B------:R-:W-:Y:S02]  /*4390*/  UISETP.NE.U32.AND UP6, UPT, UR40, URZ, UPT ;  /* 0x000000ff2800728c */ /* 0x000fe4000bfc5070 */
[----:B------:R-:W-:Y:S01]  /*43a0*/  UISETP.NE.AND.EX UP5, UPT, UR5, URZ, UPT, UP0 ;  /* 0x000000ff0500728c */ /* 0x000fe2000bfa5300 */
[----:B------:R-:W-:Y:S01]  /*43b0*/  UMOV UR6, 0x400 ;  /* 0x0000040000067882 */ /* 0x000fe20000000000 */
[----:B------:R-:W-:Y:S01]  /*43c0*/  UISETP.NE.AND UP0, UPT, UR42, 0x1, UPT ;  /* 0x000000012a00788c */ /* 0x000fe2000bf05270 */
[----:B------:R-:W-:Y:S01]  /*43d0*/  UMOV UR8, UR9 ;  /* 0x0000000900087c82 */ /* 0x000fe20008000000 */
[----:B------:R-:W-:Y:S01]  /*43e0*/  UMOV UR45, UR11 ;  /* 0x0000000b002d7c82 */ /* 0x000fe20008000000 */
[----:B------:R-:W-:Y:S02]  /*43f0*/  USEL UR49, URZ, 0x1, UP4 ;  /* 0x00000001ff317887 */ /* 0x000fe4000a000000 */
[----:B-1----:R-:W-:Y:S01]  /*4400*/  UISETP.NE.AND UP0, UPT, UR15, 0x1, UPT ;  /* 0x000000010f00788c */ /* 0x002fe2000bf05270 */
[----:B------:R-:W-:Y:S01]  /*4410*/  UMOV UR21, URZ ;  /* 0x000000ff00157c82 */ /* 0x000fe20008000000 */
[----:B------:R-:W-:-:S02]  /*4420*/  UPLOP3.LUT UP1, UPT, UPT, UPT, UPT, 0x40, 0x4 ;  /* 0x000000000004789c */ /* 0x000fc40003f2e870 */
[----:B------:R-:W-:Y:S01]  /*4430*/  UISETP.GE.AND UP2, UPT, UR42, 0x1, UPT ;  /* 0x000000012a00788c */ /* 0x000fe2000bf46270 */
[----:B------:R-:W1:Y:S01]  /*4440*/  LDCU.64 UR22, c[0x0][0xb28] ;  /* 0x00016500ff1677ac */ /* 0x000e620008000a00 */
[----:B------:R-:W-:Y:S02]  /*4450*/  ULEA UR6, UR44, UR6, 0x18 ;  /* 0x000000062c067291 */ /* 0x000fe4000f8ec0ff */
[----:B------:R-:W-:Y:S02]  /*4460*/  UISETP.NE.AND.EX UP6, UPT, UR41, URZ, UPT, UP6 ;  /* 0x000000ff2900728c */ /* 0x000fe4000bfc5360 */
[----:B------:R-:W-:Y:S02]  /*4470*/  USHF.R.U32.HI UR46, URZ, UR53, UR8 ;  /* 0x00000035ff2e7299 */ /* 0x000fe40008011608 */
[----:B--2---:R-:W-:Y:S02]  /*4480*/  USHF.R.U32.HI UR45, URZ, UR50, UR45 ;  /* 0x00000032ff2d7299 */ /* 0x004fe4000801162d */
[----:B------:R-:W-:-:S02]  /*4490*/  UISETP.NE.AND UP0, UPT, UR54, 0x1, UPT ;  /* 0x000000013600788c */ /* 0x000fc4000bf05270 */
[----:B------:R-:W-:-:S11]  /*44a0*/  UISETP.NE.AND UP4, UPT, UR4, 0x1, UPT ;  /* 0x000000010400788c */ /* 0x000fd6000bf85270 */
.L_x_90:
[C---:B------:R-:W-:Y:S02]  /*44b0*/  LEA R3, R10.reuse, UR6, 0x3 ;  /* 0x000000060a037c11 */ /* 0x040fe4000f8e18ff */
[----:B------:R-:W-:Y:S02]  /*44c0*/  SHF.L.U32 R0, R9, 0x1f, RZ ;  /* 0x0000001f09007819 */ /* 0x000fe400000006ff */
[----:B------:R-:W-:Y:S02]  /*44d0*/  LEA R4, R10, UR6, 0x4 ;  /* 0x000000060a047c11 */ /* 0x000fe4000f8e20ff */
[----:B--2---:R-:W2:Y:S02]  /*44e0*/  SYNCS.PHASECHK.TRANS64.TRYWAIT P0, [R3+URZ+0xe0], R0 ;  /* 0x0000e000030075a7 */ /* 0x004ea400080011ff */
[----:B--2---:R-:W-:Y:S05]  /*44f0*/  @!P0 BRA `(.L_x_83) ;  /* 0x0000003c00b48947 */ /* 0x004fea0003800000 */
.L_x_162:
[----:B------:R-:W3:Y:S01]  /*4500*/  LDS.128 R4, [R4+0x170] ;  /* 0x0001700004047984 */ /* 0x000ee20000000c00 */
[----:B------:R-:W-:Y:S01]  /*4510*/  UISETP.GE.AND UP0, UPT, UR42, 0x1, UPT ;  /* 0x000000012a00788c */ /* 0x000fe2000bf06270 */
[----:B------:R-:W-:Y:S01]  /*4520*/  @!PT LDS RZ, [RZ] ;  /* 0x00000000fffff984 */ /* 0x000fe20000000800 */
[----:B------:R-:W-:Y:S01]  /*4530*/  @!PT LDS RZ, [RZ] ;  /* 0x00000000fffff984 */ /* 0x000fe20000000800 */
[----:B------:R-:W-:Y:S01]  /*4540*/  @!PT LDS RZ, [RZ] ;  /* 0x00000000fffff984 */ /* 0x000fe20000000800 */
[----:B------:R-:W-:Y:S01]  /*4550*/  @!PT LDS RZ, [RZ] ;  /* 0x00000000fffff984 */ /* 0x000fe20000000800 */
[----:B------:R4:W-:Y:S06]  /*4560*/  MEMBAR.ALL.CTA ;  /* 0x0000000000007992 */ /* 0x0009ec0000008000 */
[----:B----4-:R-:W4:Y:S01]  /*4570*/  FENCE.VIEW.ASYNC.S ;  /* 0x00000000000073c6 */ /* 0x010f220000000000 */
[----:B---3--:R-:W-:Y:S11]  /*4580*/  LOP3.LUT P0, RZ, R6, 0x1, RZ, 0xc0, !PT ;  /* 0x0000000106ff7812 */ /* 0x008ff6000780c0ff */
[----:B------:R-:W-:Y:S02]  /*4590*/  @!UPT UIADD3 URZ, UPT, UPT, URZ, URZ, URZ ;  /* 0x000000fffffff290 */ /* 0x000fe4000fffe0ff */
[----:B----4-:R-:W-:Y:S01]  /*45a0*/  VOTEU.ANY UP2, P0 ;  /* 0x0000000000ff7886 */ /* 0x010fe20000040100 */
[----:B------:R-:W-:Y:S11]  /*45b0*/  PLOP3.LUT P0, PT, PT, PT, UP2, 0x80, 0x8 ;  /* 0x000000000008781c */ /* 0x000ff60003f0f028 */
[----:B------:R-:W-:Y:S02]  /*45c0*/  @!UPT UIADD3 URZ, UPT, UPT, URZ, URZ, URZ ;  /* 0x000000fffffff290 */ /* 0x000fe4000fffe0ff */
[----:B--2---:R-:W-:Y:S02]  /*45d0*/  @P0 SHF.R.U32.HI R0, RZ, 0x10, R5 ;  /* 0x00000010ff000819 */ /* 0x004fe40000011605 */
[----:B------:R-:W-:Y:S02]  /*45e0*/  @P0 MOV R2, R4 ;  /* 0x0000000400020202 */ /* 0x000fe40000000f00 */
[----:B------:R-:W-:Y:S01]  /*45f0*/  @P0 R2UR UR4, R0 ;  /* 0x00000000000402ca */ /* 0x000fe200000e0000 */
[----:B------:R-:W-:Y:S01]  /*4600*/  VIADD R0, R3, 0xf0 ;  /* 0x000000f003007836 */ /* 0x000fe20000000000 */
[----:B------:R-:W-:Y:S02]  /*4610*/  @P0 LOP3.LUT R4, R5, 0xffff, RZ, 0xc0, !PT ;  /* 0x0000ffff05040812 */ /* 0x000fe400078ec0ff */
[----:B------:R-:W-:Y:S02]  /*4620*/  @P0 R2UR UR7, R2 ;  /* 0x00000000020702ca */ /* 0x000fe400000e0000 */
[----:B------:R-:W-:Y:S02]  /*4630*/  PRMT R0, RZ, 0x654, R0 ;  /* 0x00000654ff007816 */ /* 0x000fe40000000000 */
[----:B------:R-:W-:Y:S02]  /*4640*/  @P0 R2UR UR5, R4 ;  /* 0x00000000040502ca */ /* 0x000fe400000e0000 */
[----:B------:R2:W-:Y:S03]  /*4650*/  SYNCS.ARRIVE.TRANS64.RED.A1T0 RZ, [R0+URZ], RZ ;  /* 0x000000ff00ff79a7 */ /* 0x0005e600081004ff */
[----:B------:R-:W-:Y:S04]  /*4660*/  @UP2 UMOV UR29, UR4 ;  /* 0x00000004001d2c82 */ /* 0x000fe80008000000 */
[----:B------:R-:W-:Y:S04]  /*4670*/  @UP2 UMOV UR14, UR7 ;  /* 0x00000007000e2c82 */ /* 0x000fe80008000000 */
[----:B------:R-:W-:Y:S01]  /*4680*/  @UP2 UMOV UR13, UR5 ;  /* 0x00000005000d2c82 */ /* 0x000fe20008000000 */
[----:B------:R-:W-:Y:S05]  /*4690*/  BRA.U !UP0, `(.L_x_84) ;  /* 0x0000000108c07547 */ /* 0x000fea000b800000 */
[----:B------:R-:W-:Y:S02]  /*46a0*/  UIMAD.WIDE.U32 UR10, UR13, UR55, URZ ;  /* 0x000000370d0a72a5 */ /* 0x000fe4000f8e00ff */
[----:B------:R-:W-:Y:S02]  /*46b0*/  UP2UR UR12, UPR, URZ, 0x4 ;  /* 0x00000004ff0c7883 */ /* 0x000fe40008000000 */
[----:B------:R-:W-:Y:S02]  /*46c0*/  UISETP.NE.AND UP2, UPT, UR54, 0x1, UPT ;  /* 0x000000013600788c */ /* 0x000fe4000bf45270 */
[----:B------:R-:W-:Y:S02]  /*46d0*/  UIMAD.WIDE.U32 UR16, UR14, UR52, URZ ;  /* 0x000000340e1072a5 */ /* 0x000fe4000f8e00ff */
[----:B------:R-:W-:Y:S02]  /*46e0*/  USEL UR4, UR37, UR45, !UP2 ;  /* 0x0000002d25047287 */ /* 0x000fe4000d000000 */
[----:B------:R-:W-:Y:S02]  /*46f0*/  UISETP.NE.AND UP0, UPT, UR15, 0x1, UPT ;  /* 0x000000010f00788c */ /* 0x000fe4000bf05270 */
[----:B------:R-:W-:Y:S02]  /*4700*/  UP2UR UR20, UPR, URZ, 0x2 ;  /* 0x00000002ff147883 */ /* 0x000fe40008000000 */
[----:B------:R-:W-:Y:S02]  /*4710*/  UISETP.NE.AND UP1, UPT, UR42, 0x1, UPT ;  /* 0x000000012a00788c */ /* 0x000fe4000bf25270 */
[----:B-1----:R-:W-:Y:S02]  /*4720*/  UIMAD.WIDE.U32 UR18, UR4, UR22, URZ ;  /* 0x00000016041272a5 */ /* 0x002fe4000f8e00ff */
[----:B------:R-:W-:Y:S01]  /*4730*/  USEL UR8, UR43, UR46, !UP0 ;  /* 0x0000002e2b087287 */ /* 0x000fe2000c000000 */
[----:B------:R-:W-:Y:S02]  /*4740*/  UMOV UR5, UR11 ;  /* 0x0000000b00057c82 */ /* 0x000fe40008000000 */
[----:B------:R-:W-:Y:S02]  /*4750*/  USHF.R.U32.HI UR7, URZ, UR50, UR5 ;  /* 0x00000032ff077299 */ /* 0x000fe40008011605 */
[----:B------:R-:W-:Y:S02]  /*4760*/  UIMAD.WIDE.U32 UR24, UR8, UR22, URZ ;  /* 0x00000016081872a5 */ /* 0x000fe4000f8e00ff */
[----:B------:R-:W-:Y:S02]  /*4770*/  USEL UR7, UR13, UR7, !UP2 ;  /* 0x000000070d077287 */ /* 0x000fe4000d000000 */
[----:B------:R-:W-:Y:S02]  /*4780*/  UISETP.NE.AND UP2, UPT, UR12, URZ, UPT ;  /* 0x000000ff0c00728c */ /* 0x000fe4000bf45270 */
[----:B------:R-:W-:Y:S01]  /*4790*/  UIMAD.WIDE.U32 UR10, UR7, UR22, URZ ;  /* 0x00000016070a72a5 */ /* 0x000fe2000f8e00ff */
[----:B------:R-:W-:Y:S02]  /*47a0*/  UMOV UR5, UR17 ;  /* 0x0000001100057c82 */ /* 0x000fe40008000000 */
[----:B------:R-:W-:Y:S03]  /*47b0*/  USHF.R.U32.HI UR9, URZ, UR53, UR5 ;  /* 0x00000035ff097299 */ /* 0x000fe60008011605 */
[----:B------:R-:W-:Y:S02]  /*47c0*/  UMOV UR5, UR19 ;  /* 0x0000001300057c82 */ /* 0x000fe40008000000 */
[----:B------:R-:W-:Y:S03]  /*47d0*/  @UP1 USHF.R.U32.HI UR4, URZ, UR23, UR5 ;  /* 0x00000017ff041299 */ /* 0x000fe60008011605 */
[----:B------:R-:W-:Y:S01]  /*47e0*/  UMOV UR5, UR25 ;  /* 0x0000001900057c82 */ /* 0x000fe20008000000 */
[----:B------:R-:W-:Y:S02]  /*47f0*/  UIMAD UR4, UR42, UR4, URZ ;  /* 0x000000042a0472a4 */ /* 0x000fe4000f8e02ff */
[----:B------:R-:W-:Y:S02]  /*4800*/  @UP1 USHF.R.U32.HI UR8, URZ, UR23, UR5 ;  /* 0x00000017ff081299 */ /* 0x000fe40008011605 */
[----:B------:R-:W-:Y:S02]  /*4810*/  USEL UR5, UR14, UR9, !UP0 ;  /* 0x000000090e057287 */ /* 0x000fe4000c000000 */
[----:B------:R-:W-:Y:S02]  /*4820*/  UIMAD UR9, UR42, UR8, URZ ;  /* 0x000000082a0972a4 */ /* 0x000fe4000f8e02ff */
[----:B------:R-:W-:Y:S03]  /*4830*/  UISETP.GE.AND UP0, UPT, UR7, UR4, UPT ;  /* 0x000000040700728c */ /* 0x000fe6000bf06270 */
[----:B------:R-:W-:Y:S01]  /*4840*/  UMOV UR4, UR11 ;  /* 0x0000000b00047c82 */ /* 0x000fe20008000000 */
[----:B------:R-:W-:Y:S02]  /*4850*/  UISETP.GE.OR UP0, UPT, UR5, UR9, UP0 ;  /* 0x000000090500728c */ /* 0x000fe40008706670 */
[----:B------:R-:W-:Y:S02]  /*4860*/  USHF.R.U32.HI UR4, URZ, UR23, UR4 ;  /* 0x00000017ff047299 */ /* 0x000fe40008011604 */
[----:B------:R-:W-:Y:S02]  /*4870*/  UIMAD.WIDE.U32 UR10, UR5, UR22, URZ ;  /* 0x00000016050a72a5 */ /* 0x000fe4000f8e00ff */
[----:B------:R-:W-:Y:S04]  /*4880*/  USEL UR12, UR7, UR4, !UP1 ;  /* 0x00000004070c7287 */ /* 0x000fe8000c800000 */
[----:B------:R-:W-:Y:S01]  /*4890*/  UIADD3 UR9, UPT, UPT, -UR12, URZ, URZ ;  /* 0x000000ff0c097290 */ /* 0x000fe2000fffe1ff */
[----:B------:R-:W-:Y:S02]  /*48a0*/  @!UP0 UMOV UR4, UR11 ;  /* 0x0000000b00048c82 */ /* 0x000fe40008000000 */
[----:B------:R-:W-:Y:S02]  /*48b0*/  @!UP0 USHF.R.U32.HI UR4, URZ, UR23, UR4 ;  /* 0x00000017ff048299 */ /* 0x000fe40008011604 */
[----:B------:R-:W-:Y:S02]  /*48c0*/  UIMAD UR9, UR42, UR9, UR7 ;  /* 0x000000092a0972a4 */ /* 0x000fe4000f8e0207 */
[----:B------:R-:W-:Y:S02]  /*48d0*/  @!UP0 USEL UR4, UR5, UR4, !UP1 ;  /* 0x0000000405048287 */ /* 0x000fe4000c800000 */
[----:B------:R-:W-:Y:S02]  /*48e0*/  UISETP.NE.AND UP1, UPT, UR20, URZ, UPT ;  /* 0x000000ff1400728c */ /* 0x000fe4000bf25270 */
[----:B------:R-:W-:Y:S02]  /*48f0*/  @!UP0 UIMAD UR8, UR8, UR9, UR4 ;  /* 0x00000009080882a4 */ /* 0x000fe4000f8e0204 */
[----:B------:R-:W-:Y:S02]  /*4900*/  @!UP0 UIADD3 UR10, UPT, UPT, UR12, -UR4, URZ ;  /* 0x800000040c0a8290 */ /* 0x000fe4000fffe0ff */
[----:B------:R-:W-:Y:S02]  /*4910*/  UIADD3 UR9, UPT, UPT, -UR7, URZ, URZ ;  /* 0x000000ff07097290 */ /* 0x000fe4000fffe1ff */
[----:B------:R-:W-:Y:S02]  /*4920*/  UIADD3 UR4, UPT, UPT, -UR5, URZ, URZ ;  /* 0x000000ff05047290 */ /* 0x000fe4000fffe1ff */
[----:B------:R-:W-:Y:S03]  /*4930*/  @!UP0 UIMAD UR7, UR10, UR42, UR5 ;  /* 0x0000002a0a0782a4 */ /* 0x000fe6000f8e0205 */
[----:B------:R-:W-:Y:S01]  /*4940*/  @!UP0 UMOV UR5, UR8 ;  /* 0x0000000800058c82 */ /* 0x000fe20008000000 */
[----:B------:R-:W-:Y:S02]  /*4950*/  UIMAD UR8, UR15, UR4, UR14 ;  /* 0x000000040f0872a4 */ /* 0x000fe4000f8e020e */
[----:B------:R-:W-:Y:S02]  /*4960*/  UIMAD UR4, UR54, UR9, UR13 ;  /* 0x00000009360472a4 */ /* 0x000fe4000f8e020d */
[----:B------:R-:W-:Y:S02]  /*4970*/  UIMAD UR14, UR5, UR15, UR8 ;  /* 0x0000000f050e72a4 */ /* 0x000fe4000f8e0208 */
[----:B------:R-:W-:Y:S11]  /*4980*/  UIMAD UR13, UR7, UR54, UR4 ;  /* 0x00000036070d72a4 */ /* 0x000ff6000f8e0204 */
[----:B------:R-:W-:Y:S01]  /*4990*/  @!UPT UIADD3 URZ, UPT, UPT, URZ, URZ, URZ ;  /* 0x000000fffffff290 */ /* 0x000fe2000fffe0ff */
.L_x_84:
[----:B------:R-:W3:Y:S01]  /*49a0*/  @!UP4 LDCU.128 UR16, c[0x0][0xb10] ;  /* 0x00016200ff10c7ac */ /* 0x000ee20008000c00 */
[----:B------:R-:W-:Y:S04]  /*49b0*/  ISETP.NE.U32.AND P0, PT, RZ, UR40, PT ;  /* 0x00000028ff007c0c */ /* 0x000fe8000bf05070 */
[----:B------:R-:W-:Y:S01]  /*49c0*/  ISETP.NE.AND.EX P0, PT, RZ, UR41, PT, P0 ;  /* 0x00000029ff007c0c */ /* 0x000fe2000bf05300 */
[----:B------:R-:W4:Y:S01]  /*49d0*/  @!UP4 LDCU UR5, c[0x0][0xb0c] ;  /* 0x00016180ff05c7ac */ /* 0x000f220008000800 */
[----:B---3--:R-:W-:Y:S02]  /*49e0*/  UIMAD.WIDE.U32 UR8, UR14, UR16, URZ ;  /* 0x000000100e0872a5 */ /* 0x008fe4000f8e00ff */
[----:B------:R-:W-:Y:S05]  /*49f0*/  UIMAD.WIDE.U32 UR10, UR13, UR19, URZ ;  /* 0x000000130d0a72a5 */ /* 0x000fea000f8e00ff */
[----:B------:R-:W-:Y:S01]  /*4a00*/  @!UP4 UMOV UR4, UR9 ;  /* 0x000000090004cc82 */ /* 0x000fe20008000000 */
[----:B----4-:R-:W-:Y:S02]  /*4a10*/  @!UP4 UISETP.NE.AND UP0, UPT, UR5, 0x1, UPT ;  /* 0x000000010500c88c */ /* 0x010fe4000bf05270 */
[----:B------:R-:W-:Y:S01]  /*4a20*/  @!UP4 USHF.R.U32.HI UR4, URZ, UR17, UR4 ;  /* 0x00000011ff04c299 */ /* 0x000fe20008011604 */
[----:B------:R-:W-:Y:S03]  /*4a30*/  @!UP4 UMOV UR7, UR11 ;  /* 0x0000000b0007cc82 */ /* 0x000fe60008000000 */
[----:B------:R-:W-:Y:S02]  /*4a40*/  @!UP4 USEL UR8, UR14, UR4, !UP0 ;  /* 0x000000040e08c287 */ /* 0x000fe4000c000000 */
[----:B------:R-:W-:Y:S05]  /*4a50*/  @!UP4 UISETP.NE.AND UP0, UPT, UR18, 0x1, UPT ;  /* 0x000000011200c88c */ /* 0x000fea000bf05270 */
[----:B------:R-:W3:Y:S02]  /*4a60*/  @!UP4 LDCU UR4, c[0x0][0xb20] ;  /* 0x00016400ff04c7ac */ /* 0x000ee40008000800 */
[----:B---3--:R-:W-:Y:S04]  /*4a70*/  @!UP4 USHF.R.U32.HI UR7, URZ, UR4, UR7 ;  /* 0x00000004ff07c299 */ /* 0x008fe80008011607 */
[----:B------:R-:W-:Y:S04]  /*4a80*/  @!UP4 USEL UR7, UR13, UR7, !UP0 ;  /* 0x000000070d07c287 */ /* 0x000fe8000c000000 */
[----:B------:R-:W-:Y:S02]  /*4a90*/  @!UP4 UIADD3 UR4, UPT, UPT, -UR8, UR7, URZ ;  /* 0x000000070804c290 */ /* 0x000fe4000fffe1ff */
[----:B------:R-:W-:Y:S02]  /*4aa0*/  @!UP4 UIADD3 UR7, UPT, UPT, UR8, -UR7, URZ ;  /* 0x800000070807c290 */ /* 0x000fe4000fffe0ff */
[----:B------:R-:W-:Y:S02]  /*4ab0*/  @!UP4 UIMAD UR14, UR4, UR5, UR14 ;  /* 0x00000005040ec2a4 */ /* 0x000fe4000f8e020e */
[----:B------:R-:W-:Y:S01]  /*4ac0*/  @!UP4 UIMAD UR13, UR7, UR18, UR13 ;  /* 0x00000012070dc2a4 */ /* 0x000fe2000f8e020d */
[----:B------:R-:W-:Y:S11]  /*4ad0*/  BRA.U UP1, `(.L_x_85) ;  /* 0x0000000101107547 */ /* 0x000ff6000b800000 */
[----:B------:R-:W-:Y:S04]  /*4ae0*/  MOV R2, UR49 ;  /* 0x0000003100027c02 */ /* 0x000fe80008000f00 */
[----:B------:R-:W-:Y:S04]  /*4af0*/  SHF.L.U32 R2, R2, 0x1f, RZ ;  /* 0x0000001f02027819 */ /* 0x000fe800000006ff */
[----:B------:R-:W3:Y:S02]  /*4b00*/  SYNCS.PHASECHK.TRANS64.TRYWAIT P1, [UR6+0xd8], R2 ;  /* 0x0000d802ff0075a7 */ /* 0x000ee40008021106 */
[----:B---3--:R-:W-:Y:S05]  /*4b10*/  @!P1 BRA `(.L_x_86) ;  /* 0x0000003800409947 */ /* 0x008fea0003800000 */
.L_x_85:
[----:B------:R-:W-:Y:S05]  /*4b20*/  BRA.U !UP6, `(.L_x_87) ;  /* 0x000000010e387547 */ /* 0x000fea000b800000 */
[----:B------:R-:W-:Y:S01]  /*4b30*/  UPLOP3.LUT UP3, UPT, UPT, UPT, UP5, 0x80, 0x8 ;  /* 0x000000000008789c */ /* 0x000fe20003f6f050 */
[----:B--2---:R-:W-:Y:S01]  /*4b40*/  HFMA2 R0, -RZ, RZ, 0, 5.9604644775390625e-08 ;  /* 0x00000001ff007431 */ /* 0x004fe200000001ff */
[----:B------:R-:W2:Y:S01]  /*4b50*/  LDCU.64 UR8, c[0x0][0x358] ;  /* 0x00006b00ff0877ac */ /* 0x000ea20008000a00 */
[----:B------:R-:W-:Y:S03]  /*4b60*/  IMAD.MOV.U32 R97, RZ, RZ, 0x1 ;  /* 0x00000001ff617424 */ /* 0x000fe600078e00ff */
[----:B------:R-:W-:Y:S05]  /*4b70*/  PLOP3.LUT P1, PT, PT, PT, UP3, 0x80, 0x8 ;  /* 0x000000000008781c */ /* 0x000fea0003f2f038 */
[----:B------:R-:W3:Y:S01]  /*4b80*/  @UP3 LDCU.64 UR4, c[0x0][0x888] ;  /* 0x00011100ff0437ac */ /* 0x000ee20008000a00 */
[----:B------:R-:W-:Y:S07]  /*4b90*/  @UP3 UIMAD UR7, UR36, UR40, URZ ;  /* 0x00000028240732a4 */ /* 0x000fee000f8e02ff */
[----:B------:R-:W-:Y:S01]  /*4ba0*/  @!P1 PRMT R97, R0, 0x7610, R97 ;  /* 0x0000761000619816 */ /* 0x000fe20000000061 */
[----:B---3--:R-:W-:Y:S06]  /*4bb0*/  @UP3 UIMAD.WIDE UR4, UR7, 0x4, UR4 ;  /* 0x00000004070438a5 */ /* 0x008fec000f8e0204 */
[----:B-----5:R-:W-:Y:S01]  /*4bc0*/  IMAD.U32 R58, RZ, RZ, UR4 ;  /* 0x00000004ff3a7e24 */ /* 0x020fe2000f8e00ff */
[----:B------:R-:W-:Y:S04]  /*4bd0*/  MOV R59, UR5 ;  /* 0x00000005003b7c02 */ /* 0x000fe80008000f00 */
[----:B------:R-:W3:Y:S01]  /*4be0*/  @!UP3 LDCU UR4, c[0x0][0x880] ;  /* 0x00011000ff04b7ac */ /* 0x000ee20008000800 */
[----:B--2---:R4:W5:Y:S02]  /*4bf0*/  @P1 LDG.E R58, desc[UR8][R58.64] ;  /* 0x000000083a3a1981 */ /* 0x004964000c1e1900 */
[----:B---34-:R-:W-:Y:S07]  /*4c00*/  @!P1 IMAD.U32 R58, RZ, RZ, UR4 ;  /* 0x00000004ff3a9e24 */ /* 0x018fee000f8e00ff */
.L_x_87:
[----:B-----5:R-:W-:Y:S01]  /*4c10*/  @!P0 FSETP.EQ.AND P1, PT, R58, RZ, PT ;  /* 0x000000ff3a00820b */ /* 0x020fe20003f22000 */
[----:B------:R-:W-:Y:S01]  /*4c20*/  @!UPT UIADD3 URZ, UPT, UPT, URZ, URZ, URZ ;  /* 0x000000fffffff290 */ /* 0x000fe2000fffe0ff */
[----:B------:R-:W-:Y:S11]  /*4c30*/  @!P0 BRA `(.L_x_88) ;  /* 0x0000000000148947 */ /* 0x000ff60003800000 */
[----:B------:R-:W-:Y:S02]  /*4c40*/  LOP3.LUT P0, RZ, R97, 0xff, RZ, 0xc0, !PT ;  /* 0x000000ff61ff7812 */ /* 0x000fe4000780c0ff */
[----:B------:R-:W-:Y:S04]  /*4c50*/  PLOP3.LUT P1, PT, PT, PT, UP3, 0x80, 0x8 ;  /* 0x000000000008781c */ /* 0x000fe80003f2f038 */
[----:B------:R-:W-:Y:S07]  /*4c60*/  PLOP3.LUT P1, PT, P1, PT, PT, 0x8, 0x80 ;  /* 0x000000000080781c */ /* 0x000fee0000f2e170 */
[----:B------:R-:W-:Y:S11]  /*4c70*/  @P0 FSETP.EQ.AND P1, PT, R58, RZ, PT ;  /* 0x000000ff3a00020b */ /* 0x000ff60003f22000 */
[----:B------:R-:W-:Y:S02]  /*4c80*/  @!UPT UIADD3 URZ, UPT, UPT, URZ, URZ, URZ ;  /* 0x000000fffffff290 */ /* 0x000fe4000fffe0ff */
.L_x_88:
[----:B------:R-:W-:Y:S01]  /*4c90*/  ULEA UR7, UR21, UR6, 0x3 ;  /* 0x0000000615077291 */ /* 0x000fe2000f8e18ff */
[----:B--2---:R-:W-:Y:S02]  /*4ca0*/  SHF.L.U32 R0, R11, 0x1f, RZ ;  /* 0x0000001f0b007819 */ /* 0x004fe400000006ff */
[----:B------:R-:W-:Y:S01]  /*4cb0*/  ELECT P0, URZ, PT ;  /* 0x0000000000ff782f */ /* 0x000fe20003800000 */
[----:B------:R-:W-:Y:S05]  /*4cc0*/  VIADD R10, R10, 0x1 ;  /* 0x000000010a0a7836 */ /* 0x000fea0000000000 */
[----:B------:R-:W2:Y:S02]  /*4cd0*/  SYNCS.PHASECHK.TRANS64.TRYWAIT P2, [UR7+0xc0], R0 ;  /* 0x0000c000ff0075a7 */ /* 0x000ea40008041107 */
[----:B--2---:R-:W-:Y:S05]  /*4ce0*/  @!P2 BRA `(.L_x_89) ;  /* 0x0000003400e4a947 */ /* 0x004fea0003800000 */
.L_x_165:
[----:B------:R-:W-:Y:S01]  /*4cf0*/  UIADD3 UR33, UPT, UPT, UR7, 0xb0, URZ ;  /* 0x000000b007217890 */ /* 0x000fe2000fffe0ff */
[----:B------:R-:W-:Y:S01]  /*4d00*/  PLOP3.LUT P0, PT, P1, P0, PT, 0xf2, 0x2f ;  /* 0x00000000002f781c */ /* 0x000fe20000f01e72 */
[----:B------:R-:W-:Y:S01]  /*4d10*/  UMOV UR38, 0x0 ;  /* 0x0000000000267882 */ /* 0x000fe20000000000 */
[----:B------:R-:W-:Y:S01]  /*4d20*/  UMOV UR39, 0x10000000 ;  /* 0x1000000000277882 */ /* 0x000fe20000000000 */
[----:B------:R-:W-:Y:S01]  /*4d30*/  UMOV UR28, UR36 ;  /* 0x00000024001c7c82 */ /* 0x000fe20008000000 */
[----:B------:R-:W-:Y:S01]  /*4d40*/  UMOV UR12, UR36 ;  /* 0x00000024000c7c82 */ /* 0x000fe20008000000 */
[----:B------:R-:W-:Y:S01]  /*4d50*/  UMOV UR20, UR36 ;  /* 0x0000002400147c82 */ /* 0x000fe20008000000 */
[----:B------:R-:W-:Y:S01]  /*4d60*/  UMOV UR25, UR33 ;  /* 0x0000002100197c82 */ /* 0x000fe20008000000 */
[----:B------:R-:W-:Y:S01]  /*4d70*/  UMOV UR9, UR33 ;  /* 0x0000002100097c82 */ /* 0x000fe20008000000 */
[----:B------:R-:W-:Y:S05]  /*4d80*/  UMOV UR17, UR33 ;  /* 0x0000002100117c82 */ /* 0x000fea0008000000 */
[----:B--2---:R-:W-:Y:S01]  /*4d90*/  @!P0 IADD3 R2, P1, PT, R12, 0x580, RZ ;  /* 0x000005800c028810 */ /* 0x004fe20007f3e0ff */
[----:B------:R-:W-:Y:S01]  /*4da0*/  VOTEU.ALL UP1, P0 ;  /* 0x0000000000ff7886 */ /* 0x000fe20000020000 */
[----:B------:R-:W-:Y:S02]  /*4db0*/  VOTEU.ALL UP0, P0 ;  /* 0x0000000000ff7886 */ /* 0x000fe40000000000 */
[----:B------:R-:W-:Y:S01]  /*4dc0*/  @!P0 R2UR UR5, R2 ;  /* 0x00000000020582ca */ /* 0x000fe200000e0000 */
[----:B------:R-:W-:Y:S01]  /*4dd0*/  @!P0 IMAD.X R0, RZ, RZ, R13, P1 ;  /* 0x000000ffff008224 */ /* 0x000fe200008e060d */
[----:B------:R-:W-:Y:S01]  /*4de0*/  ISETP.NE.AND P1, PT, R10, 0x2, PT ;  /* 0x000000020a00780c */ /* 0x000fe20003f25270 */
[----:B------:R-:W-:Y:S02]  /*4df0*/  @!UP0 USHF.L.U32 UR35, UR47, 0x6, URZ ;  /* 0x000000062f238899 */ /* 0x000fe400080006ff */
[----:B------:R-:W-:Y:S01]  /*4e00*/  @!UP0 UIMAD UR34, UR48, 0x50, URZ ;  /* 0x00000050302288a4 */ /* 0x000fe2000f8e02ff */
[----:B------:R-:W-:Y:S01]  /*4e10*/  @!P0 R2UR UR4, R0 ;  /* 0x00000000000482ca */ /* 0x000fe200000e0000 */
[----:B------:R-:W-:Y:S01]  /*4e20*/  UIADD3 UR48, UPT, UPT, UR13, UR58, URZ ;  /* 0x0000003a0d307290 */ /* 0x000fe2000fffe0ff */
[----:B------:R-:W-:Y:S01]  /*4e30*/  SEL R0, RZ, 0x1, P1 ;  /* 0x00000001ff007807 */ /* 0x000fe20000800000 */
[----:B------:R-:W-:Y:S01]  /*4e40*/  @!UP0 UIADD3 UR26, UPT, UPT, UR34, 0x10, URZ ;  /* 0x00000010221a8890 */ /* 0x000fe2000fffe0ff */
[----:B------:R-:W-:Y:S01]  /*4e50*/  SEL R10, R10, RZ, P1 ;  /* 0x000000ff0a0a7207 */ /* 0x000fe20000800000 */
[----:B------:R-:W-:Y:S01]  /*4e60*/  @!UP0 UIADD3 UR10, UPT, UPT, UR34, 0x20, URZ ;  /* 0x00000020220a8890 */ /* 0x000fe2000fffe0ff */
[----:B------:R-:W-:Y:S01]  /*4e70*/  LOP3.LUT R9, R9, R0, RZ, 0x3c, !PT ;  /* 0x0000000009097212 */ /* 0x000fe200078e3cff */
[----:B------:R-:W-:Y:S01]  /*4e80*/  IMAD.U32 R2, RZ, RZ, UR5 ;  /* 0x00000005ff027e24 */ /* 0x000fe2000f8e00ff */
[----:B------:R-:W-:Y:S01]  /*4e90*/  UMOV UR27, UR35 ;  /* 0x00000023001b7c82 */ /* 0x000fe20008000000 */
[----:B------:R-:W-:Y:S01]  /*4ea0*/  UMOV UR11, UR35 ;  /* 0x00000023000b7c82 */ /* 0x000fe20008000000 */
[----:B------:R-:W-:Y:S02]  /*4eb0*/  @!UP0 UIADD3 UR18, UPT, UPT, UR34, 0x30, URZ ;  /* 0x0000003022128890 */ /* 0x000fe4000fffe0ff */
[----:B------:R-:W-:Y:S01]  /*4ec0*/  @!P0 R2UR UR30, R2 ;  /* 0x00000000021e82ca */ /* 0x000fe200000e0000 */
[----:B------:R-:W-:Y:S01]  /*4ed0*/  IMAD.U32 R3, RZ, RZ, UR4 ;  /* 0x00000004ff037e24 */ /* 0x000fe2000f8e00ff */
[----:B------:R-:W-:Y:S01]  /*4ee0*/  @!UP0 UIMAD UR4, UR21, 0x2800, UR6 ;  /* 0x00002800150488a4 */ /* 0x000fe2000f8e0206 */
[----:B------:R-:W-:Y:S01]  /*4ef0*/  UMOV UR19, UR35 ;  /* 0x0000002300137c82 */ /* 0x000fe20008000000 */
[----:B------:R-:W-:Y:S02]  /*4f00*/  UIADD3 UR47, UPT, UPT, UR14, UR59, URZ ;  /* 0x0000003b0e2f7290 */ /* 0x000fe4000fffe0ff */
[----:B------:R-:W-:Y:S01]  /*4f10*/  @!P0 R2UR UR31, R3 ;  /* 0x00000000031f82ca */ /* 0x000fe200000e0000 */
[----:B------:R-:W-:Y:S02]  /*4f20*/  @!UP0 UIADD3 UR32, UPT, UPT, UR4, 0x200, URZ ;  /* 0x0000020004208890 */ /* 0x000fe4000fffe0ff */
[----:B------:R-:W-:Y:S02]  /*4f30*/  @!UP0 UIADD3 UR24, UPT, UPT, UR4, 0xa00, URZ ;  /* 0x00000a0004188890 */ /* 0x000fe4000fffe0ff */
[----:B------:R-:W-:Y:S02]  /*4f40*/  @!UP0 UIADD3 UR8, UPT, UPT, UR4, 0x1200, URZ ;  /* 0x0000120004088890 */ /* 0x000fe4000fffe0ff */
[----:B------:R-:W-:Y:S06]  /*4f50*/  @!UP0 UIADD3 UR16, UPT, UPT, UR4, 0x1a00, URZ ;  /* 0x00001a0004108890 */ /* 0x000fec000fffe0ff */
[----:B------:R2:W-:Y:S01]  /*4f60*/  @!UP1 UTMALDG.3D [UR32], [UR30], desc[UR38] ;  /* 0x000026201e0095b4 */ /* 0x0005e20008011000 */
[----:B------:R-:W-:Y:S05]  /*4f70*/  VOTEU.ALL UP1, P0 ;  /* 0x0000000000ff7886 */ /* 0x000fea0000020000 */
[----:B------:R-:W-:Y:S01]  /*4f80*/  @!UP1 UTMALDG.3D [UR24], [UR30], desc[UR38] ;  /* 0x000026181e0095b4 */ /* 0x000fe20008011000 */
[----:B------:R-:W-:Y:S05]  /*4f90*/  VOTEU.ALL UP1, P0 ;  /* 0x0000000000ff7886 */ /* 0x000fea0000020000 */
[----:B------:R3:W-:Y:S01]  /*4fa0*/  @!UP1 UTMALDG.3D [UR8], [UR30], desc[UR38] ;  /* 0x000026081e0095b4 */ /* 0x0007e20008011000 */
[----:B------:R-:W-:Y:S01]  /*4fb0*/  UPLOP3.LUT UP1, UPT, UPT, UPT, UPT, 0x80, 0x8 ;  /* 0x000000000008789c */ /* 0x000fe20003f2f070 */
[----:B--2---:R-:W-:Y:S01]  /*4fc0*/  UMOV UR36, UR29 ;  /* 0x0000001d00247c82 */ /* 0x004fe20008000000 */
[----:B---3--:R-:W-:Y:S02]  /*4fd0*/  @!UP0 UIADD3 UR10, UPT, UPT, UR34, 0x40, URZ ;  /* 0x00000040220a8890 */ /* 0x008fe4000fffe0ff */
[----:B------:R-:W-:Y:S01]  /*4fe0*/  @!UP0 UIADD3 UR8, UPT, UPT, UR4, 0x2200, URZ ;  /* 0x0000220004088890 */ /* 0x000fe2000fffe0ff */
[----:B------:R-:W-:Y:S01]  /*4ff0*/  VOTEU.ALL UP0, P0 ;  /* 0x0000000000ff7886 */ /* 0x000fe20000000000 */
[----:B------:R-:W-:Y:S04]  /*5000*/  UIADD3 UR4, UPT, UPT, UR21, 0x1, URZ ;  /* 0x0000000115047890 */ /* 0x000fe8000fffe0ff */
[----:B------:R2:W-:Y:S01]  /*5010*/  @!UP0 UTMALDG.3D [UR16], [UR30], desc[UR38] ;  /* 0x000026101e0085b4 */ /* 0x0005e20008011000 */
[----:B------:R-:W-:Y:S04]  /*5020*/  UISETP.NE.AND UP0, UPT, UR4, 0x2, UPT ;  /* 0x000000020400788c */ /* 0x000fe8000bf05270 */
[----:B------:R-:W-:Y:S02]  /*5030*/  USEL UR5, URZ, 0x1, UP0 ;  /* 0x00000001ff057887 */ /* 0x000fe40008000000 */
[----:B------:R-:W-:Y:S02]  /*5040*/  USEL UR21, UR4, URZ, UP0 ;  /* 0x000000ff04157287 */ /* 0x000fe40008000000 */
[----:B------:R-:W-:Y:S01]  /*5050*/  VOTEU.ALL UP0, P0 ;  /* 0x0000000000ff7886 */ /* 0x000fe20000000000 */
[----:B------:R-:W-:Y:S01]  /*5060*/  UPRMT UR4, UR44, 0x654, UR33 ;  /* 0x000006542c047896 */ /* 0x000fe20008000021 */
[----:B------:R-:W-:Y:S03]  /*5070*/  LOP3.LUT R11, R11, UR5, RZ, 0x3c, !PT ;  /* 0x000000050b0b7c12 */ /* 0x000fe6000f8e3cff */
[----:B------:R2:W-:Y:S01]  /*5080*/  @!UP0 UTMALDG.3D [UR8], [UR30], desc[UR38] ;  /* 0x000026081e0085b4 */ /* 0x0005e20008011000 */
[----:B------:R2:W-:Y:S04]  /*5090*/  @!P0 SYNCS.ARRIVE.TRANS64.RED.A0TR RZ, [UR7+0xb0], R8 ;  /* 0x0000b008ffff89a7 */ /* 0x0005e80008300407 */
[----:B------:R-:W-:Y:S01]  /*50a0*/  SYNCS.ARRIVE.TRANS64.RED.A1T0 RZ, [UR4], RZ ;  /* 0x000000ffffff79a7 */ /* 0x000fe20008100404 */
[----:B------:R-:W-:Y:S05]  /*50b0*/  BRA.U UP2, `(.L_x_90) ;  /* 0xfffffff102fc7547 */ /* 0x000fea000b83ffff */
[----:B------:R-:W-:Y:S01]  /*50c0*/  UIADD3 UR6, UPT, UPT, UR6, 0xc0, URZ ;  /* 0x000000c006067890 */ /* 0x000fe2000fffe0ff */
[----:B------:R-:W-:-:S03]  /*50d0*/  SHF.L.U32 R2, R11, 0x1f, RZ ;  /* 0x0000001f0b027819 */ /* 0x000fc600000006ff */
[----:B------:R-:W-:-:S09]  /*50e0*/  ULEA UR4, UR21, UR6, 0x3 ;  /* 0x0000000615047291 */ /* 0x000fd2000f8e18ff */
[----:B------:R-:W3:Y:S02]  /*50f0*/  SYNCS.PHASECHK.TRANS64.TRYWAIT P0, [UR4], R2 ;  /* 0x00000002ff0075a7 */ /* 0x000ee40008001104 */
[----:B---3--:R-:W-:Y:S05]  /*5100*/  @!P0 BRA `(.L_x_91) ;  /* 0x0000003000f48947 */ /* 0x008fea0003800000 */
.L_x_167:
[----:B------:R-:W-:-:S04]  /*5110*/  UIADD3 UR4, UPT, UPT, UR21, 0x1, URZ ;  /* 0x0000000115047890 */ /* 0x000fc8000fffe0ff */
[----:B------:R-:W-:-:S04]  /*5120*/  UISETP.NE.AND UP0, UPT, UR4, 0x2, UPT ;  /* 0x000000020400788c */ /* 0x000fc8000bf05270 */
[----:B------:R-:W-:Y:S02]  /*5130*/  USEL UR5, URZ, 0x1, UP0 ;  /* 0x00000001ff057887 */ /* 0x000fe40008000000 */
[----:B------:R-:W-:-:S04]  /*5140*/  USEL UR4, UR4, URZ, UP0 ;  /* 0x000000ff04047287 */ /* 0x000fc80008000000 */
[----:B------:R-:W-:Y:S01]  /*5150*/  ULEA UR4, UR4, UR6, 0x3 ;  /* 0x0000000604047291 */ /* 0x000fe2000f8e18ff */
[----:B---3--:R-:W-:-:S04]  /*5160*/  LOP3.LUT R2, R11, UR5, RZ, 0x3c, !PT ;  /* 0x000000050b027c12 */ /* 0x008fc8000f8e3cff */
[----:B------:R-:W-:Y:S01]  /*5170*/  SHF.L.U32 R2, R2, 0x1f, RZ ;  /* 0x0000001f02027819 */ /* 0x000fe200000006ff */
[----:B------:R-:W-:-:S07]  /*5180*/  IMAD.U32 R0, RZ, RZ, UR4 ;  /* 0x00000004ff007e24 */ /* 0x000fce000f8e00ff */
.L_x_92:
[----:B---3--:R3:W4:Y:S02]  /*5190*/  SYNCS.PHASECHK.TRANS64.TRYWAIT P0, [R0+URZ], R2 ;  /* 0x00000002000075a7 */ /* 0x00872400080011ff */
[----:B----4-:R-:W-:Y:S05]  /*51a0*/  @!P0 NANOSLEEP.SYNCS 0x989680 ;  /* 0x009896800000895d */ /* 0x010fea0003900000 */
[----:B------:R-:W4:Y:S02]  /*51b0*/  @!P0 SYNCS.PHASECHK.TRANS64 P0, [R0+URZ], R2 ;  /* 0x00000002000085a7 */ /* 0x000f2400080010ff */
[----:B-12-4-:R-:W-:Y:S05]  /*51c0*/  @P0 EXIT ;  /* 0x000000000000094d */ /* 0x016fea0003800000 */
[----:B------:R-:W-:Y:S05]  /*51d0*/  BRA `(.L_x_92) ;  /* 0xfffffffc00ec7947 */ /* 0x000fea000383ffff */
.L_x_82:
[----:B------:R-:W-:-:S06]  /*51e0*/  UISETP.GE.AND UP0, UPT, UR20, 0x4, UPT ;  /* 0x000000041400788c */ /* 0x000fcc000bf06270 */
[----:B------:R-:W-:-:S13]  /*51f0*/  PLOP3.LUT P0, PT, PT, PT, UP0, 0x80, 0x8 ;  /* 0x000000000008781c */ /* 0x000fda0003f0f008 */
[----:B------:R-:W-:Y:S05]  /*5200*/  @!P0 EXIT ;  /* 0x000000000000894d */ /* 0x000fea0003800000 */
[----:B------:R-:W-:Y:S01]  /*5210*/  BAR.SYNC.DEFER_BLOCKING 0x6, 0xa0 ;  /* 0x0182800000007b1d */ /* 0x000fe20000010000 */
[C---:B------:R-:W-:Y:S01]  /*5220*/  IMAD.SHL.U32 R96, R104.reuse, 0x8, RZ ;  /* 0x0000000868607824 */ /* 0x040fe200078e00ff */
[----:B------:R-:W-:Y:S01]  /*5230*/  SHF.R.U32.HI R6, RZ, 0x1, R104 ;  /* 0x00000001ff067819 */ /* 0x000fe20000011668 */
[----:B------:R-:W-:Y:S01]  /*5240*/  IMAD.SHL.U32 R2, R104, 0x10, RZ ;  /* 0x0000001068027824 */ /* 0x000fe200078e00ff */
[----:B------:R-:W-:Y:S01]  /*5250*/  CS2R R100, SRZ ;  /* 0x0000000000647805 */ /* 0x000fe2000001ff00 */
[----:B------:R-:W-:Y:S01]  /*5260*/  IMAD.MOV.U32 R103, RZ, RZ, 0x1 ;  /* 0x00000001ff677424 */ /* 0x000fe200078e00ff */
[----:B------:R-:W-:Y:S02]  /*5270*/  UMOV UR46, 0x400 ;  /* 0x00000400002e7882 */ /* 0x000fe40000000000 */
[----:B------:R-:W1:Y:S01]  /*5280*/  LDC.64 R92, c[0x0][0x888] ;  /* 0x00022200ff5c7b82 */ /* 0x000e620000000a00 */
[----:B------:R-:W-:Y:S01]  /*5290*/  ULEA UR46, UR44, UR46, 0x18 ;  /* 0x0000002e2c2e7291 */ /* 0x000fe2000f8ec0ff */
[----:B------:R-:W-:Y:S01]  /*52a0*/  LOP3.LUT R96, R96, 0x300, RZ, 0xc0, !PT ;  /* 0x0000030060607812 */ /* 0x000fe200078ec0ff */
[----:B------:R-:W-:Y:S01]  /*52b0*/  IMAD.MOV.U32 R56, RZ, RZ, RZ ;  /* 0x000000ffff387224 */ /* 0x000fe200078e00ff */
[----:B------:R-:W-:Y:S01]  /*52c0*/  LOP3.LUT R3, R2, 0x40, RZ, 0xc0, !PT ;  /* 0x0000004002037812 */ /* 0x000fe200078ec0ff */
[----:B------:R-:W-:Y:S01]  /*52d0*/  IMAD.MOV.U32 R102, RZ, RZ, RZ ;  /* 0x000000ffff667224 */ /* 0x000fe200078e00ff */
[----:B------:R-:W-:Y:S01]  /*52e0*/  LOP3.LUT R96, R96, 0x30, R2, 0xf8, !PT ;  /* 0x0000003060607812 */ /* 0x000fe200078ef802 */
[----:B------:R-:W-:Y:S01]  /*52f0*/  IMAD.MOV.U32 R99, RZ, RZ, RZ ;  /* 0x000000ffff637224 */ /* 0x000fe200078e00ff */
[----:B------:R-:W2:Y:S01]  /*5300*/  LDC.64 R94, c[0x0][0x890] ;  /* 0x00022400ff5e7b82 */ /* 0x000ea20000000a00 */
[----:B------:R-:W-:Y:S01]  /*5310*/  LOP3.LUT R6, R3, 0x8, R6, 0xf8, !PT ;  /* 0x0000000803067812 */ /* 0x000fe200078ef806 */
[----:B------:R-:W-:Y:S01]  /*5320*/  IMAD.SHL.U32 R3, R104, 0x2, RZ ;  /* 0x0000000268037824 */ /* 0x000fe200078e00ff */
[----:B------:R-:W-:Y:S01]  /*5330*/  LOP3.LUT R96, R96, 0x80, R2, 0xf8, !PT ;  /* 0x0000008060607812 */ /* 0x000fe200078ef802 */
[C---:B------:R-:W-:Y:S01]  /*5340*/  IMAD.U32 R2, R104.reuse, 0x10000, RZ ;  /* 0x0001000068027824 */ /* 0x040fe200078e00ff */
[----:B------:R-:W-:Y:S01]  /*5350*/  LOP3.LUT R104, R104, 0x60, RZ, 0xc0, !PT ;  /* 0x0000006068687812 */ /* 0x000fe200078ec0ff */
[----:B------:R-:W3:Y:S01]  /*5360*/  LDCU UR51, c[0x0][0x370] ;  /* 0x00006e00ff3377ac */ /* 0x000ee20008000800 */
[----:B------:R-:W-:Y:S01]  /*5370*/  LOP3.LUT R3, R6, 0x8, R3, 0x78, !PT ;  /* 0x0000000806037812 */ /* 0x000fe200078e7803 */
[----:B------:R-:W4:Y:S01]  /*5380*/  LDC.64 R90, c[0x0][0x8b0] ;  /* 0x00022c00ff5a7b82 */ /* 0x000f220000000a00 */
[----:B------:R-:W3:Y:S01]  /*5390*/  LDS R0, [UR46+0x190] ;  /* 0x0001902eff007984 */ /* 0x000ee20008000800 */
[----:B------:R-:W-:Y:S01]  /*53a0*/  LOP3.LUT R2, R2, 0x600000, RZ, 0xc0, !PT ;  /* 0x0060000002027812 */ /* 0x000fe200078ec0ff */
[----:B------:R-:W1:Y:S01]  /*53b0*/  LDCU UR43, c[0x0][0xb0c] ;  /* 0x00016180ff2b77ac */ /* 0x000e620008000800 */
[----:B------:R-:W-:Y:S01]  /*53c0*/  LOP3.LUT R96, R96, R3, RZ, 0xfc, !PT ;  /* 0x0000000360607212 */ /* 0x000fe200078efcff */
[----:B------:R-:W1:Y:S03]  /*53d0*/  LDCU UR39, c[0x0][0xb30] ;  /* 0x00016600ff2777ac */ /* 0x000e660008000800 */
[----:B------:R-:W1:Y:S01]  /*53e0*/  LDC.64 R88, c[0x0][0x8a8] ;  /* 0x00022a00ff587b82 */ /* 0x000e620000000a00 */
[----:B------:R-:W1:Y:S01]  /*53f0*/  LDCU.64 UR60, c[0x0][0x888] ;  /* 0x00011100ff3c77ac */ /* 0x000e620008000a00 */
[----:B------:R-:W1:Y:S01]  /*5400*/  LDCU.64 UR40, c[0x0][0xb28] ;  /* 0x00016500ff2877ac */ /* 0x000e620008000a00 */
[----:B------:R-:W1:Y:S01]  /*5410*/  LDCU.128 UR52, c[0x0][0xb10] ;  /* 0x00016200ff3477ac */ /* 0x000e620008000c00 */
[----:B------:R-:W1:Y:S01]  /*5420*/  LDCU UR50, c[0x0][0x374] ;  /* 0x00006e80ff3277ac */ /* 0x000e620008000800 */
[----:B------:R-:W-:Y:S01]  /*5430*/  UIADD3 UR62, UPT, UPT, UR46, 0x200, URZ ;  /* 0x000002002e3e7890 */ /* 0x000fe2000fffe0ff */
[----:B------:R-:W-:Y:S01]  /*5440*/  UMOV UR45, URZ ;  /* 0x000000ff002d7c82 */ /* 0x000fe20008000000 */
[----:B------:R-:W-:Y:S01]  /*5450*/  UMOV UR49, URZ ;  /* 0x000000ff00317c82 */ /* 0x000fe20008000000 */
[----:B--23--:R-:W-:-:S09]  /*5460*/  IMAD.IADD R2, R0, 0x1, R2 ;  /* 0x0000000100027824 */ /* 0x00cfd200078e0202 */
.L_x_116:
[----:B------:R-:W-:Y:S02]  /*5470*/  LEA R8, R99, UR46, 0x3 ;  /* 0x0000002e63087c11 */ /* 0x000fe4000f8e18ff */
[----:B------:R-:W-:Y:S02]  /*5480*/  SHF.L.U32 R0, R101, 0x1f, RZ ;  /* 0x0000001f65007819 */ /* 0x000fe400000006ff */
[----:B------:R-:W-:Y:S02]  /*5490*/  LEA R4, R99, UR46, 0x4 ;  /* 0x0000002e63047c11 */ /* 0x000fe4000f8e20ff */
[----:B------:R-:W2:Y:S02]  /*54a0*/  SYNCS.PHASECHK.TRANS64.TRYWAIT P0, [R8+URZ+0xe0], R0 ;  /* 0x0000e000080075a7 */ /* 0x000ea400080011ff */
[----:B--2---:R-:W-:Y:S05]  /*54b0*/  @!P0 BRA `(.L_x_93) ;  /* 0x0000003000208947 */ /* 0x004fea0003800000 */
.L_x_168:
[----:B------:R-:W3:Y:S01]  /*54c0*/  LDS.128 R4, [R4+0x170] ;  /* 0x0001700004047984 */ /* 0x000ee20000000c00 */
[----:B------:R-:W-:Y:S01]  /*54d0*/  UISETP.GE.AND UP0, UPT, UR42, 0x1, UPT ;  /* 0x000000012a00788c */ /* 0x000fe2000bf06270 */
[----:B------:R-:W-:Y:S01]  /*54e0*/  @!PT LDS RZ, [RZ] ;  /* 0x00000000fffff984 */ /* 0x000fe20000000800 */
[----:B------:R-:W-:Y:S01]  /*54f0*/  @!PT LDS RZ, [RZ] ;  /* 0x00000000fffff984 */ /* 0x000fe20000000800 */
[----:B------:R-:W-:Y:S01]  /*5500*/  @!PT LDS RZ, [RZ] ;  /* 0x00000000fffff984 */ /* 0x000fe20000000800 */
[----:B------:R-:W-:Y:S01]  /*5510*/  @!PT LDS RZ, [RZ] ;  /* 0x00000000fffff984 */ /* 0x000fe20000000800 */
[----:B------:R1:W-:Y:S06]  /*5520*/  MEMBAR.ALL.CTA ;  /* 0x0000000000007992 */ /* 0x0003ec0000008000 */
[----:B-1----:R-:W1:Y:S01]  /*5530*/  FENCE.VIEW.ASYNC.S ;  /* 0x00000000000073c6 */ /* 0x002e620000000000 */
[----:B---3--:R-:W-:Y:S11]  /*5540*/  LOP3.LUT P0, RZ, R6, 0x1, RZ, 0xc0, !PT ;  /* 0x0000000106ff7812 */ /* 0x008ff6000780c0ff */
[----:B------:R-:W-:Y:S02]  /*5550*/  @!UPT UIADD3 URZ, UPT, UPT, URZ, URZ, URZ ;  /* 0x000000fffffff290 */ /* 0x000fe4000fffe0ff */
[----:B-1----:R-:W-:Y:S01]  /*5560*/  VOTEU.ANY UP1, P0 ;  /* 0x0000000000ff7886 */ /* 0x002fe20000020100 */
[----:B------:R-:W-:Y:S01]  /*5570*/  PLOP3.LUT P0, PT, PT, PT, UP1, 0x80, 0x8 ;  /* 0x000000000008781c */ /* 0x000fe20003f0f018 */
[----:B------:R-:W-:Y:S11]  /*5580*/  UP2UR UR56, UPR, URZ, 0x2 ;  /* 0x00000002ff387883 */ /* 0x000ff60008000000 */
[----:B------:R-:W-:Y:S01]  /*5590*/  @!UPT UIADD3 URZ, UPT, UPT, URZ, URZ, URZ ;  /* 0x000000fffffff290 */ /* 0x000fe2000fffe0ff */
        /* <DEDUP_REMOVED lines=13> */
[----:B------:R-:W2:Y:S01]  /*5670*/  LDCU UR12, c[0x0][0xb20] ;  /* 0x00016400ff0c77ac */ /* 0x000ea20008000800 */
[----:B------:R-:W-:Y:S02]  /*5680*/  UIMAD.WIDE.U32 UR4, UR50, UR55, URZ ;  /* 0x00000037320472a5 */ /* 0x000fe4000f8e00ff */
[----:B------:R-:W-:Y:S02]  /*5690*/  UIMAD.WIDE.U32 UR6, UR51, UR52, URZ ;  /* 0x00000034330672a5 */ /* 0x000fe4000f8e00ff */
[----:B------:R-:W-:Y:S02]  /*56a0*/  UISETP.NE.AND UP0, UPT, UR54, 0x1, UPT ;  /* 0x000000013600788c */ /* 0x000fe4000bf05270 */
[----:B------:R-:W-:Y:S02]  /*56b0*/  UIMAD.WIDE.U32 UR8, UR37, UR55, URZ ;  /* 0x00000037250872a5 */ /* 0x000fe4000f8e00ff */
[----:B------:R-:W-:Y:S02]  /*56c0*/  UIMAD.WIDE.U32 UR10, UR38, UR52, URZ ;  /* 0x00000034260a72a5 */ /* 0x000fe4000f8e00ff */
[----:B------:R-:W-:Y:S02]  /*56d0*/  UISETP.NE.AND UP1, UPT, UR43, 0x1, UPT ;  /* 0x000000012b00788c */ /* 0x000fe4000bf25270 */
[----:B------:R-:W-:Y:S01]  /*56e0*/  UISETP.NE.AND UP2, UPT, UR42, 0x1, UPT ;  /* 0x000000012a00788c */ /* 0x000fe2000bf45270 */
[----:B------:R-:W-:Y:S02]  /*56f0*/  UMOV UR4, UR5 ;  /* 0x0000000500047c82 */ /* 0x000fe40008000000 */
[----:B--2---:R-:W-:Y:S03]  /*5700*/  USHF.R.U32.HI UR5, URZ, UR12, UR4 ;  /* 0x0000000cff057299 */ /* 0x004fe60008011604 */
[----:B------:R-:W-:Y:S02]  /*5710*/  UMOV UR4, UR7 ;  /* 0x0000000700047c82 */ /* 0x000fe40008000000 */
[----:B------:R-:W-:Y:S02]  /*5720*/  USHF.R.U32.HI UR7, URZ, UR53, UR4 ;  /* 0x00000035ff077299 */ /* 0x000fe40008011604 */
[----:B------:R-:W-:Y:S02]  /*5730*/  USEL UR4, UR50, UR5, !UP0 ;  /* 0x0000000532047287 */ /* 0x000fe4000c000000 */
[----:B------:R-:W-:Y:S01]  /*5740*/  USEL UR7, UR51, UR7, !UP1 ;  /* 0x0000000733077287 */ /* 0x000fe2000c800000 */
[----:B------:R-:W-:Y:S01]  /*5750*/  UMOV UR5, UR9 ;  /* 0x0000000900057c82 */ /* 0x000fe20008000000 */
[----:B------:R-:W-:Y:S02]  /*5760*/  UIMAD.WIDE.U32 UR8, UR4, UR40, URZ ;  /* 0x00000028040872a5 */ /* 0x000fe4000f8e00ff */
[----:B------:R-:W-:Y:S03]  /*5770*/  USHF.R.U32.HI UR6, URZ, UR12, UR5 ;  /* 0x0000000cff067299 */ /* 0x000fe60008011605 */
[----:B------:R-:W-:Y:S01]  /*5780*/  UMOV UR5, UR11 ;  /* 0x0000000b00057c82 */ /* 0x000fe20008000000 */
[----:B------:R-:W-:Y:S02]  /*5790*/  UIMAD.WIDE.U32 UR10, UR7, UR40, URZ ;  /* 0x00000028070a72a5 */ /* 0x000fe4000f8e00ff */
[----:B------:R-:W-:Y:S02]  /*57a0*/  USHF.R.U32.HI UR12, URZ, UR53, UR5 ;  /* 0x00000035ff0c7299 */ /* 0x000fe40008011605 */
[----:B------:R-:W-:Y:S01]  /*57b0*/  USEL UR6, UR37, UR6, !UP0 ;  /* 0x0000000625067287 */ /* 0x000fe2000c000000 */
[----:B------:R-:W-:Y:S02]  /*57c0*/  UMOV UR5, UR9 ;  /* 0x0000000900057c82 */ /* 0x000fe40008000000 */
[----:B------:R-:W-:Y:S01]  /*57d0*/  UMOV UR10, UR11 ;  /* 0x0000000b000a7c82 */ /* 0x000fe20008000000 */
[----:B------:R-:W-:Y:S02]  /*57e0*/  @UP2 USHF.R.U32.HI UR4, URZ, UR41, UR5 ;  /* 0x00000029ff042299 */ /* 0x000fe40008011605 */
[----:B------:R-:W-:Y:S02]  /*57f0*/  @UP2 USHF.R.U32.HI UR7, URZ, UR41, UR10 ;  /* 0x00000029ff072299 */ /* 0x000fe4000801160a */
[----:B------:R-:W-:Y:S02]  /*5800*/  UIMAD UR4, UR42, UR4, URZ ;  /* 0x000000042a0472a4 */ /* 0x000fe4000f8e02ff */
[----:B------:R-:W-:Y:S02]  /*5810*/  UIMAD.WIDE.U32 UR10, UR6, UR40, URZ ;  /* 0x00000028060a72a5 */ /* 0x000fe4000f8e00ff */
[----:B------:R-:W-:Y:S02]  /*5820*/  USEL UR5, UR38, UR12, !UP1 ;  /* 0x0000000c26057287 */ /* 0x000fe4000c800000 */
[----:B------:R-:W-:Y:S02]  /*5830*/  UIMAD UR8, UR42, UR7, URZ ;  /* 0x000000072a0872a4 */ /* 0x000fe4000f8e02ff */
[----:B------:R-:W-:Y:S03]  /*5840*/  UISETP.GE.AND UP0, UPT, UR6, UR4, UPT ;  /* 0x000000040600728c */ /* 0x000fe6000bf06270 */
[----:B------:R-:W-:Y:S01]  /*5850*/  UMOV UR4, UR11 ;  /* 0x0000000b00047c82 */ /* 0x000fe20008000000 */
[----:B------:R-:W-:Y:S02]  /*5860*/  UISETP.GE.OR UP0, UPT, UR5, UR8, UP0 ;  /* 0x000000080500728c */ /* 0x000fe40008706670 */
[----:B------:R-:W-:Y:S02]  /*5870*/  USHF.R.U32.HI UR4, URZ, UR41, UR4 ;  /* 0x00000029ff047299 */ /* 0x000fe40008011604 */
[----:B------:R-:W-:Y:S02]  /*5880*/  UIMAD.WIDE.U32 UR8, UR5, UR40, URZ ;  /* 0x00000028050872a5 */ /* 0x000fe4000f8e00ff */
[----:B------:R-:W-:Y:S02]  /*5890*/  USEL UR11, UR6, UR4, !UP2 ;  /* 0x00000004060b7287 */ /* 0x000fe4000d000000 */
[----:B------:R-:W-:Y:S02]  /*58a0*/  UIADD3 UR8, UPT, UPT, -UR5, URZ, URZ ;  /* 0x000000ff05087290 */ /* 0x000fe4000fffe1ff */
[----:B------:R-:W-:Y:S01]  /*58b0*/  UIADD3 UR10, UPT, UPT, -UR11, URZ, URZ ;  /* 0x000000ff0b0a7290 */ /* 0x000fe2000fffe1ff */
[----:B------:R-:W-:Y:S01]  /*58c0*/  @!UP0 UMOV UR4, UR9 ;  /* 0x0000000900048c82 */ /* 0x000fe20008000000 */
[----:B------:R-:W-:Y:S02]  /*58d0*/  UIADD3 UR9, UPT, UPT, -UR6, URZ, URZ ;  /* 0x000000ff06097290 */ /* 0x000fe4000fffe1ff */
[----:B------:R-:W-:Y:S02]  /*58e0*/  @!UP0 USHF.R.U32.HI UR4, URZ, UR41, UR4 ;  /* 0x00000029ff048299 */ /* 0x000fe40008011604 */
[----:B------:R-:W-:Y:S02]  /*58f0*/  UIMAD UR10, UR42, UR10, UR6 ;  /* 0x0000000a2a0a72a4 */ /* 0x000fe4000f8e0206 */
[----:B------:R-:W-:Y:S04]  /*5900*/  @!UP0 USEL UR4, UR5, UR4, !UP2 ;  /* 0x0000000405048287 */ /* 0x000fe8000d000000 */
[----:B------:R-:W-:Y:S02]  /*5910*/  @!UP0 UIMAD UR10, UR7, UR10, UR4 ;  /* 0x0000000a070a82a4 */ /* 0x000fe4000f8e0204 */
[----:B------:R-:W-:Y:S02]  /*5920*/  @!UP0 UIADD3 UR11, UPT, UPT, UR11, -UR4, URZ ;  /* 0x800000040b0b8290 */ /* 0x000fe4000fffe0ff */
[----:B------:R-:W-:Y:S02]  /*5930*/  UIMAD UR7, UR43, UR8, UR38 ;  /* 0x000000082b0772a4 */ /* 0x000fe4000f8e0226 */
[----:B------:R-:W-:Y:S02]  /*5940*/  @!UP0 UIMAD UR6, UR11, UR42, UR5 ;  /* 0x0000002a0b0682a4 */ /* 0x000fe4000f8e0205 */
[----:B------:R-:W-:Y:S01]  /*5950*/  UIMAD UR4, UR54, UR9, UR37 ;  /* 0x00000009360472a4 */ /* 0x000fe2000f8e0225 */
[----:B------:R-:W-:Y:S02]  /*5960*/  @!UP0 UMOV UR5, UR10 ;  /* 0x0000000a00058c82 */ /* 0x000fe40008000000 */
[----:B------:R-:W-:Y:S02]  /*5970*/  UIMAD UR38, UR5, UR43, UR7 ;  /* 0x0000002b052672a4 */ /* 0x000fe4000f8e0207 */
[----:B------:R-:W-:Y:S11]  /*5980*/  UIMAD UR37, UR6, UR54, UR4 ;  /* 0x00000036062572a4 */ /* 0x000ff6000f8e0204 */
[----:B------:R-:W-:Y:S01]  /*5990*/  @!UPT UIADD3 URZ, UPT, UPT, URZ, URZ, URZ ;  /* 0x000000fffffff290 */ /* 0x000fe2000fffe0ff */
.L_x_94:
[----:B------:R-:W-:Y:S01]  /*59a0*/  UISETP.NE.AND UP0, UPT, UR39, 0x1, UPT ;  /* 0x000000012700788c */ /* 0x000fe2000bf05270 */
[----:B------:R-:W-:Y:S10]  /*59b0*/  IADD3 R99, PT, PT, R99, 0x1, RZ ;  /* 0x0000000163637810 */ /* 0x000ff40007ffe0ff */
[----:B------:R-:W2:Y:S01]  /*59c0*/  @!UP0 LDCU.128 UR12, c[0x0][0xb10] ;  /* 0x00016200ff0c87ac */ /* 0x000ea20008000c00 */
[----:B------:R-:W3:Y:S01]  /*59d0*/  @!UP0 LDCU UR5, c[0x0][0xb0c] ;  /* 0x00016180ff0587ac */ /* 0x000ee20008000800 */
[----:B------:R-:W4:Y:S01]  /*59e0*/  @!UP0 LDCU UR10, c[0x0][0xb20] ;  /* 0x00016400ff0a87ac */ /* 0x000f220008000800 */
[----:B--2---:R-:W-:Y:S02]  /*59f0*/  UIMAD.WIDE.U32 UR8, UR38, UR12, URZ ;  /* 0x0000000c260872a5 */ /* 0x004fe4000f8e00ff */
[----:B------:R-:W-:Y:S02]  /*5a00*/  UIMAD.WIDE.U32 UR6, UR37, UR15, URZ ;  /* 0x0000000f250672a5 */ /* 0x000fe4000f8e00ff */
[----:B------:R-:W-:Y:S03]  /*5a10*/  @!UP0 UISETP.NE.AND UP1, UPT, UR14, 0x1, UPT ;  /* 0x000000010e00888c */ /* 0x000fe6000bf25270 */
[----:B------:R-:W-:Y:S01]  /*5a20*/  @!UP0 UMOV UR4, UR9 ;  /* 0x0000000900048c82 */ /* 0x000fe20008000000 */
[----:B---3--:R-:W-:Y:S02]  /*5a30*/  @!UP0 UISETP.NE.AND UP2, UPT, UR5, 0x1, UPT ;  /* 0x000000010500888c */ /* 0x008fe4000bf45270 */
[----:B------:R-:W-:Y:S01]  /*5a40*/  @!UP0 USHF.R.U32.HI UR4, URZ, UR13, UR4 ;  /* 0x0000000dff048299 */ /* 0x000fe20008011604 */
[----:B------:R-:W-:Y:S02]  /*5a50*/  @!UP0 UMOV UR6, UR7 ;  /* 0x0000000700068c82 */ /* 0x000fe40008000000 */
[----:B----4-:R-:W-:Y:S02]  /*5a60*/  @!UP0 USHF.R.U32.HI UR6, URZ, UR10, UR6 ;  /* 0x0000000aff068299 */ /* 0x010fe40008011606 */
[----:B------:R-:W-:Y:S02]  /*5a70*/  @!UP0 USEL UR7, UR38, UR4, !UP2 ;  /* 0x0000000426078287 */ /* 0x000fe4000d000000 */
[----:B------:R-:W-:Y:S04]  /*5a80*/  @!UP0 USEL UR6, UR37, UR6, !UP1 ;  /* 0x0000000625068287 */ /* 0x000fe8000c800000 */
[----:B------:R-:W-:Y:S02]  /*5a90*/  @!UP0 UIADD3 UR4, UPT, UPT, -UR7, UR6, URZ ;  /* 0x0000000607048290 */ /* 0x000fe4000fffe1ff */
[----:B------:R-:W-:Y:S02]  /*5aa0*/  @!UP0 UIADD3 UR6, UPT, UPT, UR7, -UR6, URZ ;  /* 0x8000000607068290 */ /* 0x000fe4000fffe0ff */
[----:B------:R-:W-:Y:S02]  /*5ab0*/  @!UP0 UIMAD UR38, UR4, UR5, UR38 ;  /* 0x00000005042682a4 */ /* 0x000fe4000f8e0226 */
[----:B------:R-:W-:Y:S02]  /*5ac0*/  @!UP0 UIMAD UR37, UR6, UR14, UR37 ;  /* 0x0000000e062582a4 */ /* 0x000fe4000f8e0225 */
[----:B------:R-:W-:Y:S09]  /*5ad0*/  ULOP3.LUT UP0, URZ, UR62, 0x90, URZ, 0xc0, !UPT ;  /* 0x000000903eff7892 */ /* 0x000ff2000f80c0ff */
[----:B------:R-:W-:Y:S05]  /*5ae0*/  BRA.U !UP0, `(.L_x_95) ;  /* 0x00000001087c7547 */ /* 0x000fea000b800000 */
[----:B------:R-:W2:Y:S01]  /*5af0*/  LDCU.64 UR8, c[0x4][0x80] ;  /* 0x01001000ff0877ac */ /* 0x000ea20008000a00 */
[----:B------:R-:W-:Y:S01]  /*5b00*/  MOV R16, 0x0 ;  /* 0x0000000000107802 */ /* 0x000fe20000000f00 */
[----:B------:R-:W-:Y:S02]  /*5b10*/  HFMA2 R12, -RZ, RZ, 0, 5.9604644775390625e-08 ;  /* 0x00000001ff0c7431 */ /* 0x000fe400000001ff */
[----:B------:R-:W-:Y:S01]  /*5b20*/  IMAD.MOV.U32 R8, RZ, RZ, 0x70 ;  /* 0x00000070ff087424 */ /* 0x000fe200078e00ff */
[----:B------:R3:W4:Y:S01]  /*5b30*/  LDC.64 R14, c[0x4][R16] ;  /* 0x01000000100e7b82 */ /* 0x0007220000000a00 */
[----:B------:R-:W1:Y:S01]  /*5b40*/  LDCU.64 UR6, c[0x4][0x88] ;  /* 0x01001100ff0677ac */ /* 0x000e620008000a00 */
[----:B------:R-:W-:Y:S01]  /*5b50*/  IMAD.MOV.U32 R13, RZ, RZ, RZ ;  /* 0x000000ffff0d7224 */ /* 0x000fe200078e00ff */
[----:B------:R-:W1:Y:S01]  /*5b60*/  LDCU.64 UR4, c[0x4][0x8] ;  /* 0x01000100ff0477ac */ /* 0x000e620008000a00 */
[----:B--2---:R-:W-:Y:S01]  /*5b70*/  MOV R5, UR9 ;  /* 0x0000000900057c02 */ /* 0x004fe20008000f00 */
[----:B------:R-:W-:Y:S01]  /*5b80*/  IMAD.U32 R4, RZ, RZ, UR8 ;  /* 0x00000008ff047e24 */ /* 0x000fe2000f8e00ff */
[----:B-1----:R-:W-:Y:S01]  /*5b90*/  MOV R7, UR7 ;  /* 0x0000000700077c02 */ /* 0x002fe20008000f00 */
[----:B------:R-:W-:Y:S01]  /*5ba0*/  IMAD.U32 R6, RZ, RZ, UR6 ;  /* 0x00000006ff067e24 */ /* 0x000fe2000f8e00ff */
[----:B------:R-:W-:Y:S01]  /*5bb0*/  MOV R11, UR5 ;  /* 0x00000005000b7c02 */ /* 0x000fe20008000f00 */
[----:B------:R-:W-:Y:S02]  /*5bc0*/  IMAD.U32 R10, RZ, RZ, UR4 ;  /* 0x00000004ff0a7e24 */ /* 0x000fe4000f8e00ff */
[----:B------:R-:W-:Y:S07]  /*5bd0*/  LEPC R20, `(.L_x_96) ;  /* 0x000000001014794e */ /* 0x000fee0000000000 */
[----:B---345:R-:W-:Y:S05]  /*5be0*/  CALL.ABS.NOINC R14 ;  /* 0x000000000e007343 */ /* 0x038fea0003c00000 */
.L_x_96:
[----:B------:R-:W1:Y:S01]  /*5bf0*/  LDCU.64 UR8, c[0x4][0x80] ;  /* 0x01001000ff0877ac */ /* 0x000e620008000a00 */
[----:B------:R-:W2:Y:S01]  /*5c00*/  LDC.64 R16, c[0x4][R16] ;  /* 0x0100000010107b82 */ /* 0x000ea20000000a00 */
[----:B------:R-:W-:Y:S02]  /*5c10*/  HFMA2 R12, -RZ, RZ, 0, 5.9604644775390625e-08 ;  /* 0x00000001ff0c7431 */ /* 0x000fe400000001ff */
[----:B------:R-:W-:Y:S02]  /*5c20*/  IMAD.MOV.U32 R8, RZ, RZ, 0x70 ;  /* 0x00000070ff087424 */ /* 0x000fe400078e00ff */
[----:B------:R-:W-:Y:S01]  /*5c30*/  IMAD.MOV.U32 R13, RZ, RZ, RZ ;  /* 0x000000ffff0d7224 */ /* 0x000fe200078e00ff */
[----:B------:R-:W3:Y:S01]  /*5c40*/  LDCU.64 UR6, c[0x4][0x88] ;  /* 0x01001100ff0677ac */ /* 0x000ee20008000a00 */
[----:B------:R-:W4:Y:S01]  /*5c50*/  LDCU.64 UR4, c[0x4][0x8] ;  /* 0x01000100ff0477ac */ /* 0x000f220008000a00 */
[----:B-1----:R-:W-:Y:S02]  /*5c60*/  MOV R4, UR8 ;  /* 0x0000000800047c02 */ /* 0x002fe40008000f00 */
[----:B------:R-:W-:Y:S02]  /*5c70*/  MOV R5, UR9 ;  /* 0x0000000900057c02 */ /* 0x000fe40008000f00 */
[----:B---3--:R-:W-:Y:S01]  /*5c80*/  MOV R7, UR7 ;  /* 0x0000000700077c02 */ /* 0x008fe20008000f00 */
[----:B------:R-:W-:Y:S01]  /*5c90*/  IMAD.U32 R6, RZ, RZ, UR6 ;  /* 0x00000006ff067e24 */ /* 0x000fe2000f8e00ff */
[----:B----4-:R-:W-:Y:S01]  /*5ca0*/  MOV R11, UR5 ;  /* 0x00000005000b7c02 */ /* 0x010fe20008000f00 */
[----:B------:R-:W-:Y:S02]  /*5cb0*/  IMAD.U32 R10, RZ, RZ, UR4 ;  /* 0x00000004ff0a7e24 */ /* 0x000fe4000f8e00ff */
[----:B------:R-:W-:Y:S07]  /*5cc0*/  LEPC R20, `(.L_x_95) ;  /* 0x000000001014794e */ /* 0x000fee0000000000 */
[----:B--2---:R-:W-:Y:S05]  /*5cd0*/  CALL.ABS.NOINC R16 ;  /* 0x0000000010007343 */ /* 0x004fea0003c00000 */
.L_x_95:
[----:B------:R-:W-:Y:S01]  /*5ce0*/  ISETP.NE.U32.AND P3, PT, R94, RZ, PT ;  /* 0x000000ff5e00720c */ /* 0x000fe20003f65070 */
[----:B------:R-:W-:Y:S01]  /*5cf0*/  UISETP.NE.AND UP1, UPT, UR63, URZ, UPT ;  /* 0x000000ff3f00728c */ /* 0x000fe2000bf25270 */
[----:B------:R-:W-:Y:S02]  /*5d00*/  ISETP.NE.U32.AND P4, PT, R90, RZ, PT ;  /* 0x000000ff5a00720c */ /* 0x000fe40003f85070 */
[----:B------:R-:W-:Y:S02]  /*5d10*/  ISETP.NE.AND.EX P3, PT, R95, RZ, PT, P3 ;  /* 0x000000ff5f00720c */ /* 0x000fe40003f65330 */
[----:B------:R-:W-:Y:S02]  /*5d20*/  PLOP3.LUT P1, PT, PT, PT, PT, 0x8, 0x80 ;  /* 0x000000000080781c */ /* 0x000fe40003f2e170 */
[----:B------:R-:W-:Y:S02]  /*5d30*/  PLOP3.LUT P0, PT, PT, PT, UP1, 0x80, 0x8 ;  /* 0x000000000008781c */ /* 0x000fe40003f0f018 */
[----:B------:R-:W-:Y:S02]  /*5d40*/  ISETP.NE.AND.EX P4, PT, R91, RZ, PT, P4 ;  /* 0x000000ff5b00720c */ /* 0x000fe40003f85340 */
[----:B------:R-:W2:Y:S09]  /*5d50*/  @UP1 LDCU.64 UR4, c[0x0][0x888] ;  /* 0x00011100ff0417ac */ /* 0x000eb20008000a00 */
[----:B------:R-:W-:Y:S01]  /*5d60*/  @P0 PLOP3.LUT P1, PT, P3, PT, PT, 0x80, 0x8 ;  /* 0x000000000008081c */ /* 0x000fe20001f2f070 */
[----:B--2---:R-:W-:Y:S04]  /*5d70*/  @UP1 UISETP.NE.U32.AND UP0, UPT, UR4, URZ, UPT ;  /* 0x000000ff0400128c */ /* 0x004fe8000bf05070 */
[----:B------:R-:W-:Y:S04]  /*5d80*/  @UP1 UISETP.NE.AND.EX UP0, UPT, UR5, URZ, UPT, UP0 ;  /* 0x000000ff0500128c */ /* 0x000fe8000bf05300 */
[----:B------:R-:W-:Y:S01]  /*5d90*/  @UP1 USEL UR4, URZ, 0xffffffff, UP0 ;  /* 0xffffffffff041887 */ /* 0x000fe20008000000 */
[----:B------:R-:W-:Y:S11]  /*5da0*/  @!P3 BRA `(.L_x_97) ;  /* 0x000000000030b947 */ /* 0x000ff60003800000 */
[----:B------:R-:W-:Y:S01]  /*5db0*/  ISETP.NE.U32.AND P2, PT, R92, RZ, PT ;  /* 0x000000ff5c00720c */ /* 0x000fe20003f45070 */
[----:B------:R-:W2:Y:S01]  /*5dc0*/  LDCU.64 UR6, c[0x0][0x358] ;  /* 0x00006b00ff0677ac */ /* 0x000ea20008000a00 */
[----:B------:R-:W-:Y:S02]  /*5dd0*/  IMAD.MOV.U32 R97, RZ, RZ, 0x1 ;  /* 0x00000001ff617424 */ /* 0x000fe400078e00ff */
[----:B------:R-:W-:Y:S11]  /*5de0*/  ISETP.NE.AND.EX P2, PT, R93, RZ, PT, P2 ;  /* 0x000000ff5d00720c */ /* 0x000ff60003f45320 */
[----:B------:R-:W-:Y:S02]  /*5df0*/  @!UPT UIADD3 URZ, UPT, UPT, URZ, URZ, URZ ;  /* 0x000000fffffff290 */ /* 0x000fe4000fffe0ff */
[----:B------:R-:W3:Y:S01]  /*5e00*/  @P2 LDC.64 R4, c[0x0][0x888] ;  /* 0x00022200ff042b82 */ /* 0x000ee20000000a00 */
[----:B-1----:R-:W-:Y:S04]  /*5e10*/  @P2 IMAD R0, R94, UR36, RZ ;  /* 0x000000245e002c24 */ /* 0x002fe8000f8e02ff */
[----:B---3--:R-:W-:Y:S04]  /*5e20*/  @P2 IMAD.WIDE R4, R0, 0x4, R4 ;  /* 0x0000000400042825 */ /* 0x008fe800078e0204 */
[----:B------:R-:W-:Y:S01]  /*5e30*/  HFMA2 R0, -RZ, RZ, 0, 5.9604644775390625e-08 ;  /* 0x00000001ff007431 */ /* 0x000fe200000001ff */
[----:B--2--5:R2:W5:Y:S04]  /*5e40*/  @P2 LDG.E R58, desc[UR6][R4.64] ;  /* 0x00000006043a2981 */ /* 0x024568000c1e1900 */
[----:B------:R-:W-:Y:S01]  /*5e50*/  @!P2 PRMT R97, R0, 0x7610, R97 ;  /* 0x000076100061a816 */ /* 0x000fe20000000061 */
[----:B--2---:R-:W3:Y:S06]  /*5e60*/  @!P2 LDC R58, c[0x0][0x880] ;  /* 0x00022000ff3aab82 */ /* 0x004eec0000000800 */
.L_x_97:
[----:B------:R-:W-:Y:S05]  /*5e70*/  @!P4 BRA `(.L_x_98) ;  /* 0x000000000024c947 */ /* 0x000fea0003800000 */
[----:B------:R-:W-:Y:S01]  /*5e80*/  ISETP.NE.U32.AND P2, PT, R88, RZ, PT ;  /* 0x000000ff5800720c */ /* 0x000fe20003f45070 */
[----:B------:R-:W2:Y:S03]  /*5e90*/  LDCU.64 UR6, c[0x0][0x358] ;  /* 0x00006b00ff0677ac */ /* 0x000ea60008000a00 */
[----:B------:R-:W-:Y:S11]  /*5ea0*/  ISETP.NE.AND.EX P2, PT, R89, RZ, PT, P2 ;  /* 0x000000ff5900720c */ /* 0x000ff60003f45320 */
[----:B------:R-:W-:Y:S02]  /*5eb0*/  @!UPT UIADD3 URZ, UPT, UPT, URZ, URZ, URZ ;  /* 0x000000fffffff290 */ /* 0x000fe4000fffe0ff */
[----:B------:R-:W4:Y:S01]  /*5ec0*/  @P2 LDC.64 R4, c[0x0][0x8a8] ;  /* 0x00022a00ff042b82 */ /* 0x000f220000000a00 */
[----:B-1----:R-:W-:Y:S04]  /*5ed0*/  @P2 IMAD R0, R90, UR36, RZ ;  /* 0x000000245a002c24 */ /* 0x002fe8000f8e02ff */
[----:B----4-:R-:W-:Y:S05]  /*5ee0*/  @P2 IMAD.WIDE R4, R0, 0x4, R4 ;  /* 0x0000000400042825 */ /* 0x010fea00078e0204 */
[----:B--2--5:R2:W5:Y:S02]  /*5ef0*/  @P2 LDG.E R57, desc[UR6][R4.64] ;  /* 0x0000000604392981 */ /* 0x024564000c1e1900 */
[----:B--2---:R-:W4:Y:S02]  /*5f00*/  @!P2 LDC R57, c[0x0][0x8a0] ;  /* 0x00022800ff39ab82 */ /* 0x004f240000000800 */
.L_x_98:
[----:B---3-5:R-:W-:Y:S01]  /*5f10*/  @P0 FSETP.NEU.AND P4, PT, R58, RZ, PT ;  /* 0x000000ff3a00020b */ /* 0x028fe20003f8d000 */
[----:B-1----:R-:W-:Y:S01]  /*5f20*/  IMAD.U32 R0, RZ, RZ, UR4 ;  /* 0x00000004ff007e24 */ /* 0x002fe2000f8e00ff */
[----:B------:R-:W-:Y:S01]  /*5f30*/  @P0 LOP3.LUT P2, RZ, R97, 0xff, RZ, 0xc0, !PT ;  /* 0x000000ff61ff0812 */ /* 0x000fe2000784c0ff */
[----:B------:R-:W-:Y:S01]  /*5f40*/  BSSY B1, `(.L_x_99) ;  /* 0x000003e000017945 */ /* 0x000fe20003800000 */
[----:B------:R-:W-:Y:S02]  /*5f50*/  @P0 SEL R3, RZ, 0xffffffff, P4 ;  /* 0xffffffffff030807 */ /* 0x000fe40002000000 */
[----:B------:R-:W-:Y:S02]  /*5f60*/  CS2R R86, SRZ ;  /* 0x0000000000567805 */ /* 0x000fe4000001ff00 */
[----:B------:R-:W-:Y:S02]  /*5f70*/  LEA R17, R56, UR46, 0x3 ;  /* 0x0000002e38117c11 */ /* 0x000fe4000f8e18ff */
[----:B------:R-:W-:Y:S02]  /*5f80*/  CS2R R84, SRZ ;  /* 0x0000000000547805 */ /* 0x000fe4000001ff00 */
[----:B------:R-:W-:Y:S01]  /*5f90*/  @P1 SEL R3, R0, R3, !P2 ;  /* 0x0000000300031207 */ /* 0x000fe20005000000 */
[----:B------:R-:W-:Y:S01]  /*5fa0*/  IMAD.U32 R0, RZ, RZ, UR45 ;  /* 0x0000002dff007e24 */ /* 0x000fe2000f8e00ff */
[----:B------:R-:W-:Y:S02]  /*5fb0*/  PLOP3.LUT P5, PT, PT, PT, PT, 0x8, 0x80 ;  /* 0x000000000080781c */ /* 0x000fe40003fae170 */
[----:B------:R-:W-:Y:S02]  /*5fc0*/  CS2R R78, SRZ ;  /* 0x00000000004e7805 */ /* 0x000fe4000001ff00 */
[----:B------:R-:W-:Y:S02]  /*5fd0*/  @P0 LOP3.LUT R3, R3, 0x1, RZ, 0xc0, !PT ;  /* 0x0000000103030812 */ /* 0x000fe400078ec0ff */
[----:B------:R-:W-:Y:S02]  /*5fe0*/  CS2R R76, SRZ ;  /* 0x00000000004c7805 */ /* 0x000fe4000001ff00 */
[----:B------:R-:W-:Y:S02]  /*5ff0*/  LEA R0, R0, UR46, 0x3 ;  /* 0x0000002e00007c11 */ /* 0x000fe4000f8e18ff */
[----:B------:R-:W-:Y:S02]  /*6000*/  CS2R R70, SRZ ;  /* 0x0000000000467805 */ /* 0x000fe4000001ff00 */
[----:B------:R-:W-:Y:S02]  /*6010*/  ISETP.NE.U32.OR P6, PT, R3, 0x1, !P0 ;  /* 0x000000010300780c */ /* 0x000fe400047c5470 */
[----:B------:R-:W-:Y:S02]  /*6020*/  CS2R R68, SRZ ;  /* 0x0000000000447805 */ /* 0x000fe4000001ff00 */
[----:B------:R-:W-:Y:S02]  /*6030*/  LOP3.LUT R3, R103, 0x1, RZ, 0x3c, !PT ;  /* 0x0000000167037812 */ /* 0x000fe400078e3cff */
[----:B------:R-:W-:Y:S02]  /*6040*/  CS2R R62, SRZ ;  /* 0x00000000003e7805 */ /* 0x000fe4000001ff00 */
[----:B------:R-:W-:Y:S02]  /*6050*/  P2R R105, PR, RZ, 0x40 ;  /* 0x00000040ff697803 */ /* 0x000fe40000000000 */
[----:B------:R-:W-:Y:S02]  /*6060*/  CS2R R60, SRZ ;  /* 0x00000000003c7805 */ /* 0x000fe4000001ff00 */
[----:B------:R-:W-:Y:S02]  /*6070*/  CS2R R66, SRZ ;  /* 0x0000000000427805 */ /* 0x000fe4000001ff00 */
[----:B------:R-:W-:Y:S02]  /*6080*/  CS2R R64, SRZ ;  /* 0x0000000000407805 */ /* 0x000fe4000001ff00 */
[----:B------:R-:W-:Y:S04]  /*6090*/  @P6 SHF.L.U32 R4, R3, 0x1f, RZ ;  /* 0x0000001f03046819 */ /* 0x000fe800000006ff */
[----:B------:R1:W2:Y:S02]  /*60a0*/  @P6 SYNCS.PHASECHK.TRANS64.TRYWAIT P0, [R0+URZ+0xb0], R4 ;  /* 0x0000b004000065a7 */ /* 0x0002a400080011ff */
[----:B-1----:R-:W-:Y:S04]  /*60b0*/  SHF.L.U32 R4, R102, 0x1f, RZ ;  /* 0x0000001f66047819 */ /* 0x002fe800000006ff */
[----:B------:R1:W3:Y:S01]  /*60c0*/  SYNCS.PHASECHK.TRANS64.TRYWAIT P4, [R17+URZ+0x100], R4 ;  /* 0x00010004110075a7 */ /* 0x0002e200080811ff */
[----:B--2---:R-:W-:Y:S01]  /*60d0*/  @P6 PLOP3.LUT P5, PT, P0, PT, PT, 0x8, 0x80 ;  /* 0x000000000080681c */ /* 0x004fe200007ae170 */
[----:B------:R-:W-:Y:S01]  /*60e0*/  @!UPT UIADD3 URZ, UPT, UPT, URZ, URZ, URZ ;  /* 0x000000fffffff290 */ /* 0x000fe2000fffe0ff */
[----:B-1----:R-:W-:Y:S11]  /*60f0*/  @!P6 BRA `(.L_x_100) ;  /* 0x000000000088e947 */ /* 0x002ff60003800000 */
[----:B------:R-:W-:Y:S01]  /*6100*/  ISETP.NE.U32.AND P0, PT, RZ, UR60, PT ;  /* 0x0000003cff007c0c */ /* 0x000fe2000bf05070 */
[----:B------:R-:W-:Y:S01]  /*6110*/  BSSY B0, `(.L_x_101) ;  /* 0x000000d000007945 */ /* 0x000fe20003800000 */
[----:B------:R-:W-:Y:S02]  /*6120*/  FSETP.NEU.AND P2, PT, R58, RZ, PT ;  /* 0x000000ff3a00720b */ /* 0x000fe40003f4d000 */
[----:B------:R-:W-:Y:S02]  /*6130*/  ISETP.NE.AND.EX P0, PT, RZ, UR61, PT, P0 ;  /* 0x0000003dff007c0c */ /* 0x000fe4000bf05300 */
[----:B------:R-:W-:Y:S02]  /*6140*/  LOP3.LUT P1, RZ, R97, 0xff, RZ, 0xc0, !PT ;  /* 0x000000ff61ff7812 */ /* 0x000fe4000782c0ff */
[----:B------:R-:W-:Y:S02]  /*6150*/  SEL R6, RZ, 0xffffffff, P2 ;  /* 0xffffffffff067807 */ /* 0x000fe40001000000 */
[----:B------:R-:W-:Y:S04]  /*6160*/  SEL R5, RZ, 0xffffffff, P0 ;  /* 0xffffffffff057807 */ /* 0x000fe80000000000 */
[----:B------:R-:W-:Y:S01]  /*6170*/  @P3 SEL R6, R5, R6, !P1 ;  /* 0x0000000605063207 */ /* 0x000fe20004800000 */
[----:B------:R-:W-:Y:S03]  /*6180*/  IMAD.U32 R5, RZ, RZ, UR45 ;  /* 0x0000002dff057e24 */ /* 0x000fe6000f8e00ff */
[----:B------:R-:W-:Y:S01]  /*6190*/  LOP3.LUT R6, R6, 0x1, RZ, 0xc0, !PT ;  /* 0x0000000106067812 */ /* 0x000fe200078ec0ff */
[----:B------:R-:W-:Y:S06]  /*61a0*/  @!P5 BRA `(.L_x_102) ;  /* 0x00000000000cd947 */ /* 0x000fec0003800000 */
[----:B------:R-:W-:Y:S04]  /*61b0*/  SHF.L.U32 R3, R3, 0x1f, RZ ;  /* 0x0000001f03037819 */ /* 0x000fe800000006ff */
[----:B------:R-:W1:Y:S02]  /*61c0*/  SYNCS.PHASECHK.TRANS64.TRYWAIT P0, [R0+URZ+0xb0], R3 ;  /* 0x0000b003000075a7 */ /* 0x000e6400080011ff */
[----:B-1----:R-:W-:Y:S05]  /*61d0*/  @!P0 BRA `(.L_x_103) ;  /* 0x0000002000ec8947 */ /* 0x002fea0003800000 */
.L_x_102:
[----:B------:R-:W-:Y:S05]  /*61e0*/  BSYNC B0 ;  /* 0x0000000000007941 */ /* 0x000fea0003800000 */
.L_x_101:
[----:B------:R-:W-:Y:S02]  /*61f0*/  ISETP.NE.U32.AND P0, PT, R6, 0x1, PT ;  /* 0x000000010600780c */ /* 0x000fe40003f05070 */
[----:B------:R-:W-:Y:S02]  /*6200*/  CS2R R66, SRZ ;  /* 0x0000000000427805 */ /* 0x000fe4000001ff00 */
[----:B------:R-:W-:Y:S02]  /*6210*/  CS2R R64, SRZ ;  /* 0x0000000000407805 */ /* 0x000fe4000001ff00 */
[----:B------:R-:W-:Y:S02]  /*6220*/  CS2R R62, SRZ ;  /* 0x00000000003e7805 */ /* 0x000fe4000001ff00 */
[----:B------:R-:W-:Y:S02]  /*6230*/  CS2R R60, SRZ ;  /* 0x00000000003c7805 */ /* 0x000fe4000001ff00 */
[----:B------:R-:W-:Y:S02]  /*6240*/  CS2R R70, SRZ ;  /* 0x0000000000467805 */ /* 0x000fe4000001ff00 */
[----:B------:R-:W-:Y:S02]  /*6250*/  CS2R R68, SRZ ;  /* 0x0000000000447805 */ /* 0x000fe4000001ff00 */
[----:B------:R-:W-:Y:S02]  /*6260*/  CS2R R78, SRZ ;  /* 0x00000000004e7805 */ /* 0x000fe4000001ff00 */
[----:B------:R-:W-:Y:S01]  /*6270*/  CS2R R76, SRZ ;  /* 0x00000000004c7805 */ /* 0x000fe2000001ff00 */
[----:B------:R-:W-:Y:S01]  /*6280*/  IMAD.MOV.U32 R86, RZ, RZ, RZ ;  /* 0x000000ffff567224 */ /* 0x000fe200078e00ff */
[----:B------:R-:W-:Y:S01]  /*6290*/  CS2R R84, SRZ ;  /* 0x0000000000547805 */ /* 0x000fe2000001ff00 */
[----:B-1----:R-:W-:Y:S01]  /*62a0*/  @P0 IMAD R0, R5, 0x1400, R96 ;  /* 0x0000140005000824 */ /* 0x002fe200078e0260 */
[----:B------:R-:W-:Y:S05]  /*62b0*/  @P0 WARPSYNC.ALL ;  /* 0x0000000000000948 */ /* 0x000fea0003800000 */
[----:B------:R-:W-:Y:S05]  /*62c0*/  @P0 LEA R0, R0, UR46, 0x1 ;  /* 0x0000002e00000c11 */ /* 0x000fea000f8e08ff */
[----:B------:R1:W2:Y:S04]  /*62d0*/  @P0 LDSM.16.M88.4 R64, [R0+0x200] ;  /* 0x000200000040083b */ /* 0x0002a80000000200 */
[----:B------:R1:W1:Y:S04]  /*62e0*/  @P0 LDSM.16.M88.4 R60, [R0+0xa00] ;  /* 0x000a0000003c083b */ /* 0x0002680000000200 */
[----:B------:R1:W1:Y:S04]  /*62f0*/  @P0 LDSM.16.M88.4 R68, [R0+0x1200] ;  /* 0x001200000044083b */ /* 0x0002680000000200 */
[----:B------:R1:W1:Y:S04]  /*6300*/  @P0 LDSM.16.M88.4 R76, [R0+0x1a00] ;  /* 0x001a0000004c083b */ /* 0x0002680000000200 */
[----:B------:R1:W1:Y:S02]  /*6310*/  @P0 LDSM.16.M88.4 R84, [R0+0x2200] ;  /* 0x002200000054083b */ /* 0x0002640000000200 */
.L_x_100:
[----:B------:R-:W-:Y:S05]  /*6320*/  BSYNC B1 ;  /* 0x0000000000017941 */ /* 0x000fea0003800000 */
.L_x_99:
[----:B-1----:R-:W-:Y:S04]  /*6330*/  LEA.HI R0, R56, R56, RZ, 0x1 ;  /* 0x0000003838007211 */ /* 0x002fe800078f08ff */
[----:B------:R-:W-:Y:S02]  /*6340*/  SHF.R.U32.HI R3, RZ, 0x1, R0 ;  /* 0x00000001ff037819 */ /* 0x000fe40000011600 */
[----:B------:R-:W-:Y:S03]  /*6350*/  LOP3.LUT R0, R0, 0xffe, RZ, 0xc0, !PT ;  /* 0x00000ffe00007812 */ /* 0x000fe600078ec0ff */
[----:B------:R-:W-:Y:S02]  /*6360*/  IMAD R3, R3, 0x50, R2 ;  /* 0x0000005003037824 */ /* 0x000fe400078e0202 */
[----:B------:R-:W-:Y:S04]  /*6370*/  IMAD.IADD R0, R56, 0x1, -R0 ;  /* 0x0000000138007824 */ /* 0x000fe800078e0a00 */
[----:B------:R-:W-:Y:S05]  /*6380*/  IMAD R16, R0, 0x100000, R3 ;  /* 0x0010000000107824 */ /* 0x000fea00078e0203 */
[----:B------:R-:W-:Y:S04]  /*6390*/  SHF.R.U32.HI R0, RZ, 0x15, R16 ;  /* 0x00000015ff007819 */ /* 0x000fe80000011610 */
[----:B------:R-:W-:Y:S01]  /*63a0*/  LOP3.LUT P0, RZ, R0, 0x3, R98, 0x48, !PT ;  /* 0x0000000300ff7812 */ /* 0x000fe20007804862 */
[----:B------:R-:W-:Y:S01]  /*63b0*/  @!UPT UIADD3 URZ, UPT, UPT, URZ, URZ, URZ ;  /* 0x000000fffffff290 */ /* 0x000fe2000fffe0ff */
[----:B---3--:R-:W-:Y:S11]  /*63c0*/  @P4 BRA `(.L_x_104) ;  /* 0x0000000000084947 */ /* 0x008ff60003800000 */
[----:B------:R-:W1:Y:S02]  /*63d0*/  SYNCS.PHASECHK.TRANS64.TRYWAIT P1, [R17+URZ+0x100], R4 ;  /* 0x00010004110075a7 */ /* 0x000e6400080211ff */
[----:B-1----:R-:W-:Y:S05]  /*63e0*/  @!P1 BRA `(.L_x_105) ;  /* 0x00000020007c9947 */ /* 0x002fea0003800000 */
.L_x_104:
[----:B------:R-:W-:Y:S05]  /*63f0*/  @!P0 BRA `(.L_x_106) ;  /* 0x0000000000408947 */ /* 0x000fea0003800000 */
[----:B------:R-:W3:Y:S01]  /*6400*/  LDCU.64 UR8, c[0x4][0x70] ;  /* 0x01000e00ff0877ac */ /* 0x000ee20008000a00 */
[----:B------:R-:W-:Y:S01]  /*6410*/  MOV R15, 0x0 ;  /* 0x00000000000f7802 */ /* 0x000fe20000000f00 */
[----:B------:R-:W-:Y:S02]  /*6420*/  HFMA2 R12, -RZ, RZ, 0, 5.9604644775390625e-08 ;  /* 0x00000001ff0c7431 */ /* 0x000fe400000001ff */
[----:B------:R-:W-:Y:S02]  /*6430*/  IMAD.MOV.U32 R8, RZ, RZ, 0x192 ;  /* 0x00000192ff087424 */ /* 0x000fe400078e00ff */
[----:B------:R-:W-:Y:S01]  /*6440*/  IMAD.MOV.U32 R13, RZ, RZ, RZ ;  /* 0x000000ffff0d7224 */ /* 0x000fe200078e00ff */
[----:B------:R-:W5:Y:S01]  /*6450*/  LDCU.64 UR6, c[0x4][0x78] ;  /* 0x01000f00ff0677ac */ /* 0x000f620008000a00 */
[----:B------:R-:W2:Y:S01]  /*6460*/  LDC.64 R14, c[0x4][R15] ;  /* 0x010000000f0e7b82 */ /* 0x000ea20000000a00 */
[----:B------:R-:W4:Y:S01]  /*6470*/  LDCU.64 UR4, c[0x4][0x10] ;  /* 0x01000200ff0477ac */ /* 0x000f220008000a00 */
[----:B---3--:R-:W-:Y:S01]  /*6480*/  MOV R5, UR9 ;  /* 0x0000000900057c02 */ /* 0x008fe20008000f00 */
[----:B-1----:R-:W-:Y:S01]  /*6490*/  IMAD.U32 R4, RZ, RZ, UR8 ;  /* 0x00000008ff047e24 */ /* 0x002fe2000f8e00ff */
[----:B-----5:R-:W-:Y:S01]  /*64a0*/  MOV R7, UR7 ;  /* 0x0000000700077c02 */ /* 0x020fe20008000f00 */
[----:B------:R-:W-:Y:S01]  /*64b0*/  IMAD.U32 R6, RZ, RZ, UR6 ;  /* 0x00000006ff067e24 */ /* 0x000fe2000f8e00ff */
[----:B----4-:R-:W-:Y:S01]  /*64c0*/  MOV R11, UR5 ;  /* 0x00000005000b7c02 */ /* 0x010fe20008000f00 */
[----:B------:R-:W-:Y:S02]  /*64d0*/  IMAD.U32 R10, RZ, RZ, UR4 ;  /* 0x00000004ff0a7e24 */ /* 0x000fe4000f8e00ff */
[----:B------:R-:W-:Y:S07]  /*64e0*/  LEPC R20, `(.L_x_106) ;  /* 0x000000001014794e */ /* 0x000fee0000000000 */
[----:B--2---:R-:W-:Y:S05]  /*64f0*/  CALL.ABS.NOINC R14 ;  /* 0x000000000e007343 */ /* 0x004fea0003c00000 */
.L_x_106:
[----:B------:R-:W-:Y:S05]  /*6500*/  WARPSYNC.ALL ;  /* 0x0000000000007948 */ /* 0x000fea0003800000 */
[C---:B------:R-:W-:Y:S01]  /*6510*/  R2UR UR4, R16.reuse ;  /* 0x00000000100472ca */ /* 0x040fe200000e0000 */
[----:B------:R-:W-:Y:S05]  /*6520*/  VIADD R0, R16, 0x10 ;  /* 0x0000001010007836 */ /* 0x000fea0000000000 */
[----:B------:R-:W-:Y:S04]  /*6530*/  SHF.R.U32.HI R0, RZ, 0x15, R0 ;  /* 0x00000015ff007819 */ /* 0x000fe80000011600 */
[----:B------:R-:W-:Y:S03]  /*6540*/  LOP3.LUT P0, RZ, R0, 0x3, R98, 0x48, !PT ;  /* 0x0000000300ff7812 */ /* 0x000fe60007804862 */
[----:B------:R-:W3:Y:S10]  /*6550*/  LDTM.16dp256bit.x2 R48, tmem[UR4] ;  /* 0x00000004003079ee */ /* 0x000ef400080a0000 */
[----:B---3--:R-:W-:Y:S05]  /*6560*/  @!P0 BRA `(.L_x_107) ;  /* 0x0000000000408947 */ /* 0x008fea0003800000 */
        /* <DEDUP_REMOVED lines=16> */
.L_x_107:
[----:B------:R-:W-:Y:S05]  /*6670*/  WARPSYNC.ALL ;  /* 0x0000000000007948 */ /* 0x000fea0003800000 */
[C---:B------:R-:W-:Y:S01]  /*6680*/  R2UR UR4, R16.reuse ;  /* 0x00000000100472ca */ /* 0x040fe200000e0000 */
[----:B------:R-:W-:Y:S05]  /*6690*/  VIADD R0, R16, 0x20 ;  /* 0x0000002010007836 */ /* 0x000fea0000000000 */
[----:B------:R-:W-:Y:S04]  /*66a0*/  SHF.R.U32.HI R0, RZ, 0x15, R0 ;  /* 0x00000015ff007819 */ /* 0x000fe80000011600 */
[----:B------:R-:W-:Y:S03]  /*66b0*/  LOP3.LUT P0, RZ, R0, 0x3, R98, 0x48, !PT ;  /* 0x0000000300ff7812 */ /* 0x000fe60007804862 */
[----:B------:R-:W3:Y:S10]  /*66c0*/  LDTM.16dp256bit.x2 R40, tmem[UR4+0x10] ;  /* 0x00001004002879ee */ /* 0x000ef400080a0000 */
        /* <DEDUP_REMOVED lines=17> */
.L_x_108:
        /* <DEDUP_REMOVED lines=23> */
.L_x_109:
        /* <DEDUP_REMOVED lines=23> */
.L_x_110:
[----:B------:R-:W-:Y:S01]  /*6ac0*/  ISETP.NE.AND P0, PT, R104, RZ, PT ;  /* 0x000000ff6800720c */ /* 0x000fe20003f05270 */
[----:B------:R-:W-:Y:S05]  /*6ad0*/  WARPSYNC.ALL ;  /* 0x0000000000007948 */ /* 0x000fea0003800000 */
[----:B------:R-:W-:Y:S01]  /*6ae0*/  HADD2.F32 R59, -RZ, R63.H0_H0 ;  /* 0x2000003fff3b7230 */ /* 0x000fe20000004100 */
[----:B------:R-:W-:Y:S01]  /*6af0*/  R2UR UR4, R16 ;  /* 0x00000000100472ca */ /* 0x000fe200000e0000 */
[C---:B----4-:R-:W-:Y:S01]  /*6b00*/  FMUL R0, R57.reuse, R48 ;  /* 0x0000003039007220 */ /* 0x050fe20000400000 */
[--C-:B--2---:R-:W-:Y:S02]  /*6b10*/  HADD2.F32 R48, -RZ, R64.reuse.H0_H0 ;  /* 0x20000040ff307230 */ /* 0x104fe40000004100 */
[C---:B------:R-:W-:Y:S01]  /*6b20*/  FMUL R3, R57.reuse, R49 ;  /* 0x0000003139037220 */ /* 0x040fe20000400000 */
[----:B------:R-:W-:Y:S02]  /*6b30*/  HADD2.F32 R49, -RZ, R64.H1_H1 ;  /* 0x30000040ff317230 */ /* 0x000fe40000004100 */
[C---:B------:R-:W-:Y:S01]  /*6b40*/  FMUL R12, R57.reuse, R50 ;  /* 0x00000032390c7220 */ /* 0x040fe20000400000 */
[--C-:B------:R-:W-:Y:S02]  /*6b50*/  HADD2.F32 R50, -RZ, R65.reuse.H0_H0 ;  /* 0x20000041ff327230 */ /* 0x100fe40000004100 */
[C---:B------:R-:W-:Y:S01]  /*6b60*/  FFMA R0, R58.reuse, R48, R0 ;  /* 0x000000303a007223 */ /* 0x040fe20000000000 */
[C---:B------:R-:W-:Y:S01]  /*6b70*/  FMUL R13, R57.reuse, R51 ;  /* 0x00000033390d7220 */ /* 0x040fe20000400000 */
[----:B------:R-:W-:Y:S02]  /*6b80*/  HADD2.F32 R51, -RZ, R65.H1_H1 ;  /* 0x30000041ff337230 */ /* 0x000fe40000004100 */
[C---:B------:R-:W-:Y:S01]  /*6b90*/  FFMA R3, R58.reuse, R49, R3 ;  /* 0x000000313a037223 */ /* 0x040fe20000000003 */
[C---:B------:R-:W-:Y:S01]  /*6ba0*/  FFMA R12, R58.reuse, R50, R12 ;  /* 0x000000323a0c7223 */ /* 0x040fe2000000000c */
[----:B------:R-:W-:Y:S01]  /*6bb0*/  FMUL R14, R57, R52 ;  /* 0x00000034390e7220 */ /* 0x000fe20000400000 */
[----:B-1----:R-:W1:Y:S01]  /*6bc0*/  LDTM.16dp256bit.x2 R4, tmem[UR4+0x40] ;  /* 0x00004004000479ee */ /* 0x002e6200080a0000 */
[----:B------:R-:W-:Y:S01]  /*6bd0*/  NOP ;  /* 0x0000000000007918 */ /* 0x000fe20000000000 */
[----:B------:R-:W-:Y:S01]  /*6be0*/  F2FP.F16.F32.PACK_AB R48, R3, R0 ;  /* 0x000000000330723e */ /* 0x000fe200000000ff */
[C---:B------:R-:W-:Y:S01]  /*6bf0*/  FFMA R13, R58.reuse, R51, R13 ;  /* 0x000000333a0d7223 */ /* 0x040fe2000000000d */
[--C-:B------:R-:W-:Y:S02]  /*6c00*/  HADD2.F32 R52, -RZ, R66.reuse.H0_H0 ;  /* 0x20000042ff347230 */ /* 0x100fe40000004100 */
[----:B------:R-:W-:Y:S01]  /*6c10*/  FMUL R15, R57, R53 ;  /* 0x00000035390f7220 */ /* 0x000fe20000400000 */
[----:B------:R-:W-:Y:S01]  /*6c20*/  R2UR UR5, R17 ;  /* 0x00000000110572ca */ /* 0x000fe200000e0000 */
[----:B------:R-:W-:Y:S01]  /*6c30*/  FMUL R16, R57, R54 ;  /* 0x0000003639107220 */ /* 0x000fe20000400000 */
[----:B------:R-:W-:Y:S01]  /*6c40*/  HADD2.F32 R53, -RZ, R66.H1_H1 ;  /* 0x30000042ff357230 */ /* 0x000fe20000004100 */
[----:B------:R-:W-:Y:S01]  /*6c50*/  F2FP.F16.F32.PACK_AB R49, R13, R12 ;  /* 0x0000000c0d31723e */ /* 0x000fe200000000ff */
[C---:B------:R-:W-:Y:S01]  /*6c60*/  FFMA R14, R58.reuse, R52, R14 ;  /* 0x000000343a0e7223 */ /* 0x040fe2000000000e */
[C---:B------:R-:W-:Y:S01]  /*6c70*/  FMUL R17, R57.reuse, R55 ;  /* 0x0000003739117220 */ /* 0x040fe20000400000 */
[--C-:B------:R-:W-:Y:S02]  /*6c80*/  HADD2.F32 R54, -RZ, R67.reuse.H0_H0 ;  /* 0x20000043ff367230 */ /* 0x100fe40000004100 */
[C---:B------:R-:W-:Y:S01]  /*6c90*/  FFMA R15, R58.reuse, R53, R15 ;  /* 0x000000353a0f7223 */ /* 0x040fe2000000000f */
[----:B------:R-:W-:Y:S02]  /*6ca0*/  HADD2.F32 R55, -RZ, R67.H1_H1 ;  /* 0x30000043ff377230 */ /* 0x000fe40000004100 */
[C---:B------:R-:W-:Y:S01]  /*6cb0*/  FMUL R20, R57.reuse, R42 ;  /* 0x0000002a39147220 */ /* 0x040fe20000400000 */
[----:B------:R-:W-:Y:S01]  /*6cc0*/  FMUL R21, R57, R43 ;  /* 0x0000002b39157220 */ /* 0x000fe20000400000 */
[--C-:B------:R-:W-:Y:S01]  /*6cd0*/  HADD2.F32 R42, -RZ, R60.reuse.H0_H0 ;  /* 0x2000003cff2a7230 */ /* 0x100fe20000004100 */
[----:B------:R-:W-:Y:S01]  /*6ce0*/  F2FP.F16.F32.PACK_AB R50, R15, R14 ;  /* 0x0000000e0f32723e */ /* 0x000fe200000000ff */
[C---:B------:R-:W-:Y:S01]  /*6cf0*/  FFMA R16, R58.reuse, R54, R16 ;  /* 0x000000363a107223 */ /* 0x040fe20000000010 */
[C---:B------:R-:W-:Y:S01]  /*6d00*/  FFMA R17, R58.reuse, R55, R17 ;  /* 0x000000373a117223 */ /* 0x040fe20000000011 */
[----:B------:R-:W-:Y:S01]  /*6d10*/  UIADD3 UR4, UPT, UPT, UR5, 0x120, URZ ;  /* 0x0000012005047890 */ /* 0x000fe2000fffe0ff */
[C---:B------:R-:W-:Y:S01]  /*6d20*/  FMUL R18, R57.reuse, R40 ;  /* 0x0000002839127220 */ /* 0x040fe20000400000 */
[----:B------:R-:W-:Y:S02]  /*6d30*/  HADD2.F32 R43, -RZ, R60.H1_H1 ;  /* 0x3000003cff2b7230 */ /* 0x000fe40000004100 */
[----:B------:R-:W-:Y:S01]  /*6d40*/  FMUL R22, R57, R44 ;  /* 0x0000002c39167220 */ /* 0x000fe20000400000 */
[----:B------:R-:W-:Y:S01]  /*6d50*/  UPRMT UR4, UR44, 0x654, UR4 ;  /* 0x000006542c047896 */ /* 0x000fe20008000004 */
[----:B------:R-:W-:Y:S01]  /*6d60*/  F2FP.F16.F32.PACK_AB R51, R17, R16 ;  /* 0x000000101133723e */ /* 0x000fe200000000ff */
[C---:B------:R-:W-:Y:S01]  /*6d70*/  FFMA R18, R58.reuse, R42, R18 ;  /* 0x0000002a3a127223 */ /* 0x040fe20000000012 */
[--C-:B------:R-:W-:Y:S02]  /*6d80*/  HADD2.F32 R44, -RZ, R61.reuse.H0_H0 ;  /* 0x2000003dff2c7230 */ /* 0x100fe40000004100 */
[C---:B------:R-:W-:Y:S01]  /*6d90*/  FMUL R19, R57.reuse, R41 ;  /* 0x0000002939137220 */ /* 0x040fe20000400000 */
[C---:B------:R-:W-:Y:S01]  /*6da0*/  FMUL R23, R57.reuse, R45 ;  /* 0x0000002d39177220 */ /* 0x040fe20000400000 */
[----:B------:R-:W-:Y:S02]  /*6db0*/  HADD2.F32 R45, -RZ, R61.H1_H1 ;  /* 0x3000003dff2d7230 */ /* 0x000fe40000004100 */
[----:B------:R-:W-:Y:S01]  /*6dc0*/  FMUL R40, R57, R46 ;  /* 0x0000002e39287220 */ /* 0x000fe20000400000 */
[C---:B------:R-:W-:Y:S01]  /*6dd0*/  FFMA R19, R58.reuse, R43, R19 ;  /* 0x0000002b3a137223 */ /* 0x040fe20000000013 */
[--C-:B------:R-:W-:Y:S01]  /*6de0*/  HADD2.F32 R46, -RZ, R62.reuse.H0_H0 ;  /* 0x2000003eff2e7230 */ /* 0x100fe20000004100 */
[----:B-1----:R-:W-:Y:S01]  /*6df0*/  SYNCS.ARRIVE.TRANS64.RED.A1T0 RZ, [UR4], RZ ;  /* 0x000000ffffff79a7 */ /* 0x002fe20008100404 */
[C---:B------:R-:W-:Y:S01]  /*6e00*/  FFMA R20, R58.reuse, R44, R20 ;  /* 0x0000002c3a147223 */ /* 0x040fe20000000014 */
[C---:B------:R-:W-:Y:S01]  /*6e10*/  FFMA R21, R58.reuse, R45, R21 ;  /* 0x0000002d3a157223 */ /* 0x040fe20000000015 */
[----:B------:R-:W-:Y:S01]  /*6e20*/  HADD2.F32 R60, -RZ, R63.H1_H1 ;  /* 0x3000003fff3c7230 */ /* 0x000fe20000004100 */
[----:B------:R-:W-:Y:S01]  /*6e30*/  F2FP.F16.F32.PACK_AB R12, R19, R18 ;  /* 0x00000012130c723e */ /* 0x000fe200000000ff */
[C---:B------:R-:W-:Y:S01]  /*6e40*/  FFMA R22, R58.reuse, R46, R22 ;  /* 0x0000002e3a167223 */ /* 0x040fe20000000016 */
[----:B------:R-:W-:Y:S01]  /*6e50*/  FMUL R41, R57, R47 ;  /* 0x0000002f39297220 */ /* 0x000fe20000400000 */
[----:B------:R-:W-:Y:S01]  /*6e60*/  HADD2.F32 R47, -RZ, R62.H1_H1 ;  /* 0x3000003eff2f7230 */ /* 0x000fe20000004100 */
[----:B------:R-:W-:Y:S01]  /*6e70*/  F2FP.F16.F32.PACK_AB R13, R21, R20 ;  /* 0x00000014150d723e */ /* 0x000fe200000000ff */
[--C-:B------:R-:W-:Y:S02]  /*6e80*/  HADD2.F32 R61, -RZ, R68.reuse.H0_H0 ;  /* 0x20000044ff3d7230 */ /* 0x100fe40000004100 */
[C---:B------:R-:W-:Y:S01]  /*6e90*/  FMUL R32, R57.reuse, R32 ;  /* 0x0000002039207220 */ /* 0x040fe20000400000 */
[----:B------:R-:W-:Y:S02]  /*6ea0*/  HADD2.F32 R62, -RZ, R68.H1_H1 ;  /* 0x30000044ff3e7230 */ /* 0x000fe40000004100 */
[C---:B------:R-:W-:Y:S01]  /*6eb0*/  FFMA R23, R58.reuse, R47, R23 ;  /* 0x0000002f3a177223 */ /* 0x040fe20000000017 */
[C---:B------:R-:W-:Y:S01]  /*6ec0*/  FFMA R40, R58.reuse, R59, R40 ;  /* 0x0000003b3a287223 */ /* 0x040fe20000000028 */
[C---:B------:R-:W-:Y:S01]  /*6ed0*/  FFMA R41, R58.reuse, R60, R41 ;  /* 0x0000003c3a297223 */ /* 0x040fe20000000029 */
[C---:B------:R-:W-:Y:S01]  /*6ee0*/  FFMA R32, R58.reuse, R61, R32 ;  /* 0x0000003d3a207223 */ /* 0x040fe20000000020 */
[----:B------:R-:W-:Y:S01]  /*6ef0*/  FMUL R33, R57, R33 ;  /* 0x0000002139217220 */ /* 0x000fe20000400000 */
[--C-:B------:R-:W-:Y:S01]  /*6f00*/  HADD2.F32 R63, -RZ, R69.reuse.H0_H0 ;  /* 0x20000045ff3f7230 */ /* 0x100fe20000004100 */
[----:B------:R-:W-:Y:S01]  /*6f10*/  F2FP.F16.F32.PACK_AB R14, R23, R22 ;  /* 0x00000016170e723e */ /* 0x000fe200000000ff */
[----:B------:R-:W-:Y:S01]  /*6f20*/  FMUL R34, R57, R34 ;  /* 0x0000002239227220 */ /* 0x000fe20000400000 */
[----:B------:R-:W-:Y:S01]  /*6f30*/  HADD2.F32 R64, -RZ, R69.H1_H1 ;  /* 0x30000045ff407230 */ /* 0x000fe20000004100 */
[----:B------:R-:W-:Y:S01]  /*6f40*/  F2FP.F16.F32.PACK_AB R15, R41, R40 ;  /* 0x00000028290f723e */ /* 0x000fe200000000ff */
[C---:B------:R-:W-:Y:S01]  /*6f50*/  FFMA R33, R58.reuse, R62, R33 ;  /* 0x0000003e3a217223 */ /* 0x040fe20000000021 */
[C---:B------:R-:W-:Y:S01]  /*6f60*/  FFMA R34, R58.reuse, R63, R34 ;  /* 0x0000003f3a227223 */ /* 0x040fe20000000022 */
[C---:B------:R-:W-:Y:S01]  /*6f70*/  FMUL R35, R57.reuse, R35 ;  /* 0x0000002339237220 */ /* 0x040fe20000400000 */
[--C-:B------:R-:W-:Y:S02]  /*6f80*/  HADD2.F32 R65, -RZ, R70.reuse.H0_H0 ;  /* 0x20000046ff417230 */ /* 0x100fe40000004100 */
        /* <DEDUP_REMOVED lines=9> */
[----:B------:R-:W-:Y:S01]  /*7020*/  MOV R0, UR45 ;  /* 0x0000002d00007c02 */ /* 0x000fe20008000f00 */
[C---:B------:R-:W-:Y:S01]  /*7030*/  FFMA R37, R58.reuse, R66, R37 ;  /* 0x000000423a257223 */ /* 0x040fe20000000025 */
[----:B------:R-:W-:Y:S01]  /*7040*/  F2FP.F16.F32.PACK_AB R33, R35, R34 ;  /* 0x000000222321723e */ /* 0x000fe200000000ff */
[----:B------:R-:W-:Y:S01]  /*7050*/  FFMA R38, R58, R67, R38 ;  /* 0x000000433a267223 */ /* 0x000fe20000000026 */
[----:B------:R-:W-:Y:S01]  /*7060*/  FMUL R39, R57, R39 ;  /* 0x0000002739277220 */ /* 0x000fe20000400000 */
[--C-:B------:R-:W-:Y:S01]  /*7070*/  HADD2.F32 R69, -RZ, R76.reuse.H0_H0 ;  /* 0x2000004cff457230 */ /* 0x100fe20000004100 */
[----:B------:R-:W-:Y:S01]  /*7080*/  F2FP.F16.F32.PACK_AB R34, R37, R36 ;  /* 0x000000242522723e */ /* 0x000fe200000000ff */
[----:B------:R-:W-:Y:S02]  /*7090*/  IMAD R0, R0, 0x1400, R96 ;  /* 0x0000140000007824 */ /* 0x000fe400078e0260 */
[C---:B------:R-:W-:Y:S01]  /*70a0*/  FFMA R39, R58.reuse, R68, R39 ;  /* 0x000000443a277223 */ /* 0x040fe20000000027 */
[C---:B------:R-:W-:Y:S01]  /*70b0*/  FMUL R24, R57.reuse, R24 ;  /* 0x0000001839187220 */ /* 0x040fe20000400000 */
[----:B------:R-:W-:Y:S02]  /*70c0*/  HADD2.F32 R70, -RZ, R76.H1_H1 ;  /* 0x3000004cff467230 */ /* 0x000fe40000004100 */
[C---:B------:R-:W-:Y:S01]  /*70d0*/  FMUL R25, R57.reuse, R25 ;  /* 0x0000001939197220 */ /* 0x040fe20000400000 */
[--C-:B------:R-:W-:Y:S02]  /*70e0*/  HADD2.F32 R71, -RZ, R77.reuse.H0_H0 ;  /* 0x2000004dff477230 */ /* 0x100fe40000004100 */
        /* <DEDUP_REMOVED lines=8> */
[C---:B------:R-:W-:Y:S01]  /*7170*/  FMUL R29, R57.reuse, R29 ;  /* 0x0000001d391d7220 */ /* 0x040fe20000400000 */
[--C-:B------:R-:W-:Y:S02]  /*7180*/  HADD2.F32 R75, -RZ, R79.reuse.H0_H0 ;  /* 0x2000004fff4b7230 */ /* 0x100fe40000004100 */
[C---:B------:R-:W-:Y:S01]  /*7190*/  FFMA R26, R58.reuse, R71, R26 ;  /* 0x000000473a1a7223 */ /* 0x040fe2000000001a */
[C---:B------:R-:W-:Y:S01]  /*71a0*/  FMUL R30, R57.reuse, R30 ;  /* 0x0000001e391e7220 */ /* 0x040fe20000400000 */
[----:B------:R-:W-:Y:S02]  /*71b0*/  HADD2.F32 R76, -RZ, R79.H1_H1 ;  /* 0x3000004fff4c7230 */ /* 0x000fe40000004100 */
[----:B------:R-:W-:Y:S01]  /*71c0*/  FFMA R27, R58, R72, R27 ;  /* 0x000000483a1b7223 */ /* 0x000fe2000000001b */
[C---:B------:R-:W-:Y:S01]  /*71d0*/  FMUL R31, R57.reuse, R31 ;  /* 0x0000001f391f7220 */ /* 0x040fe20000400000 */
[--C-:B------:R-:W-:Y:S01]  /*71e0*/  HADD2.F32 R77, -RZ, R84.reuse.H0_H0 ;  /* 0x20000054ff4d7230 */ /* 0x100fe20000004100 */
[----:B------:R-:W-:Y:S01]  /*71f0*/  LEA R0, R0, UR46, 0x1 ;  /* 0x0000002e00007c11 */ /* 0x000fe2000f8e08ff */
[C---:B------:R-:W-:Y:S01]  /*7200*/  FFMA R28, R58.reuse, R73, R28 ;  /* 0x000000493a1c7223 */ /* 0x040fe2000000001c */
[----:B------:R-:W-:Y:S02]  /*7210*/  HADD2.F32 R78, -RZ, R84.H1_H1 ;  /* 0x30000054ff4e7230 */ /* 0x000fe40000004100 */
[C---:B------:R-:W-:Y:S01]  /*7220*/  FMUL R4, R57.reuse, R4 ;  /* 0x0000000439047220 */ /* 0x040fe20000400000 */
[C---:B------:R-:W-:Y:S01]  /*7230*/  FFMA R29, R58.reuse, R74, R29 ;  /* 0x0000004a3a1d7223 */ /* 0x040fe2000000001d */
[----:B------:R1:W-:Y:S01]  /*7240*/  STSM.16.M88.4 [R0+0x200], R48 ;  /* 0x0002003000007844 */ /* 0x0003e20000000200 */
[--C-:B------:R-:W-:Y:S02]  /*7250*/  HADD2.F32 R79, -RZ, R85.reuse.H0_H0 ;  /* 0x20000055ff4f7230 */ /* 0x100fe40000004100 */
[C---:B------:R-:W-:Y:S01]  /*7260*/  FMUL R5, R57.reuse, R5 ;  /* 0x0000000539057220 */ /* 0x040fe20000400000 */
[C---:B------:R-:W-:Y:S04]  /*7270*/  FFMA R30, R58.reuse, R75, R30 ;  /* 0x0000004b3a1e7223 */ /* 0x040fe8000000001e */
[----:B------:R1:W-:Y:S01]  /*7280*/  STSM.16.M88.4 [R0+0xa00], R12 ;  /* 0x000a000c00007844 */ /* 0x0003e20000000200 */
[----:B------:R-:W-:Y:S02]  /*7290*/  HADD2.F32 R80, -RZ, R85.H1_H1 ;  /* 0x30000055ff507230 */ /* 0x000fe40000004100 */
[C---:B------:R-:W-:Y:S01]  /*72a0*/  FMUL R6, R57.reuse, R6 ;  /* 0x0000000639067220 */ /* 0x040fe20000400000 */
[C---:B------:R-:W-:Y:S01]  /*72b0*/  FFMA R31, R58.reuse, R76, R31 ;  /* 0x0000004c3a1f7223 */ /* 0x040fe2000000001f */
[--C-:B------:R-:W-:Y:S02]  /*72c0*/  HADD2.F32 R81, -RZ, R86.reuse.H0_H0 ;  /* 0x20000056ff517230 */ /* 0x100fe40000004100 */
[C---:B------:R-:W-:Y:S01]  /*72d0*/  FMUL R7, R57.reuse, R7 ;  /* 0x0000000739077220 */ /* 0x040fe20000400000 */
[C---:B------:R-:W-:Y:S01]  /*72e0*/  FFMA R4, R58.reuse, R77, R4 ;  /* 0x0000004d3a047223 */ /* 0x040fe20000000004 */
        /* <DEDUP_REMOVED lines=9> */
[----:B------:R-:W-:Y:S01]  /*7380*/  FMUL R11, R57, R11 ;  /* 0x0000000b390b7220 */ /* 0x000fe20000400000 */
[----:B------:R-:W-:Y:S01]  /*7390*/  F2FP.F16.F32.PACK_AB R35, R39, R38 ;  /* 0x000000262723723e */ /* 0x000fe200000000ff */
[C---:B------:R-:W-:Y:S01]  /*73a0*/  FFMA R8, R58.reuse, R81, R8 ;  /* 0x000000513a087223 */ /* 0x040fe20000000008 */
[C---:B------:R-:W-:Y:S01]  /*73b0*/  FFMA R9, R58.reuse, R82, R9 ;  /* 0x000000523a097223 */ /* 0x040fe20000000009 */
[----:B------:R-:W-:Y:S01]  /*73c0*/  F2FP.F16.F32.PACK_AB R24, R25, R24 ;  /* 0x000000181918723e */ /* 0x000fe200000000ff */
[C---:B------:R-:W-:Y:S01]  /*73d0*/  FFMA R10, R58.reuse, R83, R10 ;  /* 0x000000533a0a7223 */ /* 0x040fe2000000000a */
[----:B------:R1:W-:Y:S01]  /*73e0*/  STSM.16.M88.4 [R0+0x1200], R32 ;  /* 0x0012002000007844 */ /* 0x0003e20000000200 */
[----:B------:R-:W-:Y:S01]  /*73f0*/  F2FP.F16.F32.PACK_AB R25, R27, R26 ;  /* 0x0000001a1b19723e */ /* 0x000fe200000000ff */
[----:B------:R-:W-:Y:S01]  /*7400*/  FFMA R11, R58, R84, R11 ;  /* 0x000000543a0b7223 */ /* 0x000fe2000000000b */
[----:B------:R-:W-:Y:S01]  /*7410*/  F2FP.F16.F32.PACK_AB R26, R29, R28 ;  /* 0x0000001c1d1a723e */ /* 0x000fe200000000ff */
[----:B------:R-:W-:Y:S01]  /*7420*/  UIADD3 UR7, UPT, UPT, UR45, 0x1, URZ ;  /* 0x000000012d077890 */ /* 0x000fe2000fffe0ff */
[----:B------:R-:W-:Y:S01]  /*7430*/  F2FP.F16.F32.PACK_AB R27, R31, R30 ;  /* 0x0000001e1f1b723e */ /* 0x000fe200000000ff */
[----:B------:R-:W-:Y:S01]  /*7440*/  BSSY.RECONVERGENT B0, `(.L_x_111) ;  /* 0x000002d000007945 */ /* 0x000fe20003800200 */
[----:B------:R-:W-:Y:S02]  /*7450*/  F2FP.F16.F32.PACK_AB R4, R5, R4 ;  /* 0x000000040504723e */ /* 0x000fe400000000ff */
[----:B------:R-:W-:Y:S01]  /*7460*/  F2FP.F16.F32.PACK_AB R5, R7, R6 ;  /* 0x000000060705723e */ /* 0x000fe200000000ff */
[----:B------:R1:W-:Y:S01]  /*7470*/  STSM.16.M88.4 [R0+0x1a00], R24 ;  /* 0x001a001800007844 */ /* 0x0003e20000000200 */
[----:B------:R-:W-:Y:S02]  /*7480*/  F2FP.F16.F32.PACK_AB R6, R9, R8 ;  /* 0x000000080906723e */ /* 0x000fe400000000ff */
[----:B------:R-:W-:Y:S05]  /*7490*/  F2FP.F16.F32.PACK_AB R7, R11, R10 ;  /* 0x0000000a0b07723e */ /* 0x000fea00000000ff */
[----:B------:R1:W-:Y:S01]  /*74a0*/  STSM.16.M88.4 [R0+0x2200], R4 ;  /* 0x0022000400007844 */ /* 0x0003e20000000200 */
[----:B------:R-:W-:Y:S01]  /*74b0*/  @!PT LDS RZ, [RZ] ;  /* 0x00000000fffff984 */ /* 0x000fe20000000800 */
[----:B------:R-:W-:Y:S01]  /*74c0*/  @!PT LDS RZ, [RZ] ;  /* 0x00000000fffff984 */ /* 0x000fe20000000800 */
[----:B------:R-:W-:Y:S01]  /*74d0*/  @!PT LDS RZ, [RZ] ;  /* 0x00000000fffff984 */ /* 0x000fe20000000800 */
[----:B------:R-:W-:Y:S01]  /*74e0*/  @!PT LDS RZ, [RZ] ;  /* 0x00000000fffff984 */ /* 0x000fe20000000800 */
[----:B------:R2:W-:Y:S07]  /*74f0*/  MEMBAR.ALL.CTA ;  /* 0x0000000000007992 */ /* 0x0005ee0000008000 */
[----:B--2---:R-:W2:Y:S02]  /*7500*/  FENCE.VIEW.ASYNC.S ;  /* 0x00000000000073c6 */ /* 0x004ea40000000000 */
[----:B--2---:R-:W-:Y:S06]  /*7510*/  BAR.SYNC.DEFER_BLOCKING 0x1, 0x80 ;  /* 0x0042000000007b1d */ /* 0x004fec0000010000 */
[----:B------:R-:W-:Y:S05]  /*7520*/  @P0 BRA `(.L_x_112) ;  /* 0x0000000000780947 */ /* 0x000fea0003800000 */
[----:B------:R-:W2:Y:S01]  /*7530*/  LDCU.64 UR12, c[0x0][0x348] ;  /* 0x00006900ff0c77ac */ /* 0x000ea20008000a00 */
[----:B------:R-:W-:Y:S02]  /*7540*/  UIMAD UR6, UR45, 0x2800, UR46 ;  /* 0x000028002d0678a4 */ /* 0x000fe4000f8e022e */
[----:B------:R-:W-:Y:S02]  /*7550*/  UIMAD UR9, UR48, 0x50, URZ ;  /* 0x00000050300978a4 */ /* 0x000fe4000f8e02ff */
[----:B------:R-:W-:Y:S02]  /*7560*/  USHF.L.U32 UR10, UR47, 0x6, URZ ;  /* 0x000000062f0a7899 */ /* 0x000fe400080006ff */
[----:B------:R-:W-:Y:S01]  /*7570*/  UIADD3 UR8, UPT, UPT, UR6, 0x200, URZ ;  /* 0x0000020006087890 */ /* 0x000fe2000fffe0ff */
[----:B------:R-:W-:Y:S01]  /*7580*/  UMOV UR11, UR36 ;  /* 0x00000024000b7c82 */ /* 0x000fe20008000000 */
[----:B------:R-:W-:Y:S02]  /*7590*/  UIADD3 UR25, UPT, UPT, UR9, 0x10, URZ ;  /* 0x0000001009197890 */ /* 0x000fe4000fffe0ff */
[----:B------:R-:W-:Y:S01]  /*75a0*/  UIADD3 UR24, UPT, UPT, UR6, 0xa00, URZ ;  /* 0x00000a0006187890 */ /* 0x000fe2000fffe0ff */
[----:B------:R-:W-:Y:S01]  /*75b0*/  UMOV UR27, UR36 ;  /* 0x00000024001b7c82 */ /* 0x000fe20008000000 */
[----:B--2---:R-:W-:Y:S01]  /*75c0*/  UIADD3 UR4, UP0, UPT, UR12, 0x680, URZ ;  /* 0x000006800c047890 */ /* 0x004fe2000ff1e0ff */
[----:B------:R-:W-:Y:S01]  /*75d0*/  UMOV UR26, UR10 ;  /* 0x0000000a001a7c82 */ /* 0x000fe20008000000 */
[----:B------:R-:W-:Y:S02]  /*75e0*/  UIADD3 UR21, UPT, UPT, UR9, 0x20, URZ ;  /* 0x0000002009157890 */ /* 0x000fe4000fffe0ff */
[----:B------:R-:W-:Y:S02]  /*75f0*/  UIADD3.X UR5, UPT, UPT, URZ, UR13, URZ, UP0, !UPT ;  /* 0x0000000dff057290 */ /* 0x000fe400087fe4ff */
[----:B------:R-:W-:Y:S01]  /*7600*/  UIADD3 UR20, UPT, UPT, UR6, 0x1200, URZ ;  /* 0x0000120006147890 */ /* 0x000fe2000fffe0ff */
[----:B------:R-:W-:Y:S01]  /*7610*/  UMOV UR23, UR36 ;  /* 0x0000002400177c82 */ /* 0x000fe20008000000 */
[----:B------:R-:W-:Y:S01]  /*7620*/  UMOV UR22, UR10 ;  /* 0x0000000a00167c82 */ /* 0x000fe20008000000 */
[----:B------:R-:W-:Y:S02]  /*7630*/  UIADD3 UR17, UPT, UPT, UR9, 0x30, URZ ;  /* 0x0000003009117890 */ /* 0x000fe4000fffe0ff */
[----:B------:R-:W-:Y:S02]  /*7640*/  UIADD3 UR16, UPT, UPT, UR6, 0x1a00, URZ ;  /* 0x00001a0006107890 */ /* 0x000fe4000fffe0ff */
[----:B------:R2:W-:Y:S01]  /*7650*/  UTMASTG.3D [UR8], [UR4] ;  /* 0x00000008040073b5 */ /* 0x0005e20008010000 */
[----:B------:R-:W-:Y:S01]  /*7660*/  UMOV UR19, UR36 ;  /* 0x0000002400137c82 */ /* 0x000fe20008000000 */
[----:B------:R-:W-:Y:S01]  /*7670*/  UMOV UR18, UR10 ;  /* 0x0000000a00127c82 */ /* 0x000fe20008000000 */
[----:B------:R-:W-:Y:S02]  /*7680*/  UIADD3 UR13, UPT, UPT, UR9, 0x40, URZ ;  /* 0x00000040090d7890 */ /* 0x000fe4000fffe0ff */
[----:B------:R-:W-:Y:S01]  /*7690*/  UIADD3 UR12, UPT, UPT, UR6, 0x2200, URZ ;  /* 0x00002200060c7890 */ /* 0x000fe2000fffe0ff */
[----:B------:R-:W-:Y:S01]  /*76a0*/  UMOV UR15, UR36 ;  /* 0x00000024000f7c82 */ /* 0x000fe20008000000 */
[----:B------:R2:W-:Y:S01]  /*76b0*/  UTMASTG.3D [UR24], [UR4] ;  /* 0x00000018040073b5 */ /* 0x0005e20008010000 */
[----:B------:R-:W-:Y:S01]  /*76c0*/  UMOV UR14, UR10 ;  /* 0x0000000a000e7c82 */ /* 0x000fe20008000000 */
[----:B------:R2:W-:Y:S01]  /*76d0*/  UTMASTG.3D [UR20], [UR4] ;  /* 0x00000014040073b5 */ /* 0x0005e20008010000 */
[----:B------:R2:W-:Y:S04]  /*76e0*/  UTMASTG.3D [UR16], [UR4] ;  /* 0x00000010040073b5 */ /* 0x0005e80008010000 */
[----:B------:R2:W-:Y:S02]  /*76f0*/  UTMASTG.3D [UR12], [UR4] ;  /* 0x0000000c040073b5 */ /* 0x0005e40008010000 */
[----:B--2---:R0:W-:Y:S02]  /*7700*/  UTMACMDFLUSH ;  /* 0x00000000000079b7 */ /* 0x0041e40000000000 */
.L_x_112:
[----:B------:R-:W-:Y:S05]  /*7710*/  BSYNC.RECONVERGENT B0 ;  /* 0x0000000000007941 */ /* 0x000fea0003800200 */
.L_x_111:
[----:B------:R-:W-:Y:S04]  /*7720*/  BSSY.RECONVERGENT B0, `(.L_x_113) ;  /* 0x0000003000007945 */ /* 0x000fe80003800200 */
[----:B------:R-:W-:Y:S05]  /*7730*/  @P0 BRA `(.L_x_114) ;  /* 0x0000000000040947 */ /* 0x000fea0003800000 */
[----:B------:R-:W-:Y:S04]  /*7740*/  DEPBAR.LE SB0, 0x0 ;  /* 0x000080000000791a */ /* 0x000fe80000000000 */
.L_x_114:
[----:B------:R-:W-:Y:S05]  /*7750*/  BSYNC.RECONVERGENT B0 ;  /* 0x0000000000007941 */ /* 0x000fea0003800200 */
.L_x_113:
[----:B------:R-:W-:Y:S01]  /*7760*/  BAR.SYNC.DEFER_BLOCKING 0x1, 0x80 ;  /* 0x0042000000007b1d */ /* 0x000fe20000010000 */
[----:B------:R-:W-:Y:S01]  /*7770*/  UIADD3 UR49, UPT, UPT, UR49, 0x1, URZ ;  /* 0x0000000131317890 */ /* 0x000fe2000fffe0ff */
[----:B------:R-:W-:Y:S03]  /*7780*/  IADD3 R56, PT, PT, R56, 0x1, RZ ;  /* 0x0000000138387810 */ /* 0x000fe60007ffe0ff */
[----:B------:R-:W-:Y:S09]  /*7790*/  UISETP.NE.AND UP0, UPT, UR49, URZ, UPT ;  /* 0x000000ff3100728c */ /* 0x000ff2000bf05270 */
[----:B------:R-:W-:Y:S05]  /*77a0*/  BRA.U !UP0, `(.L_x_115) ;  /* 0x0000000108287547 */ /* 0x000fea000b800000 */
[----:B------:R-:W-:Y:S01]  /*77b0*/  ISETP.NE.AND P0, PT, R105, RZ, PT ;  /* 0x000000ff6900720c */ /* 0x000fe20003f05270 */
[----:B-1----:R-:W1:Y:S11]  /*77c0*/  S2R R0, SR_CgaCtaId ;  /* 0x0000000000007919 */ /* 0x002e760000008800 */
[----:B------:R-:W-:Y:S01]  /*77d0*/  @!UPT UIADD3 URZ, UPT, UPT, URZ, URZ, URZ ;  /* 0x000000fffffff290 */ /* 0x000fe2000fffe0ff */
[C---:B------:R-:W-:Y:S01]  /*77e0*/  @P0 LEA R3, R100.reuse, UR46, 0x3 ;  /* 0x0000002e64030c11 */ /* 0x040fe2000f8e18ff */
[----:B------:R-:W-:Y:S04]  /*77f0*/  VIADD R100, R100, 0x1 ;  /* 0x0000000164647836 */ /* 0x000fe80000000000 */
[----:B------:R-:W-:Y:S05]  /*7800*/  @P0 VIADD R3, R3, 0xc0 ;  /* 0x000000c003030836 */ /* 0x000fea0000000000 */
[----:B-1----:R-:W-:Y:S04]  /*7810*/  @P0 PRMT R0, R0, 0x654, R3 ;  /* 0x0000065400000816 */ /* 0x002fe80000000003 */
[----:B------:R2:W-:Y:S01]  /*7820*/  @P0 SYNCS.ARRIVE.TRANS64.RED.A1T0 RZ, [R0+URZ], RZ ;  /* 0x000000ff00ff09a7 */ /* 0x0005e200081004ff */
[C---:B------:R-:W-:Y:S04]  /*7830*/  ISETP.NE.AND P0, PT, R100.reuse, 0x2, PT ;  /* 0x000000026400780c */ /* 0x040fe80003f05270 */
[----:B------:R-:W-:Y:S09]  /*7840*/  SEL R100, R100, RZ, P0 ;  /* 0x000000ff64647207 */ /* 0x000ff20000000000 */
.L_x_115:
[----:B------:R-:W-:Y:S01]  /*7850*/  ISETP.NE.AND P0, PT, R99, 0x2, PT ;  /* 0x000000026300780c */ /* 0x000fe20003f05270 */
[----:B------:R-:W-:Y:S01]  /*7860*/  UISETP.NE.AND UP1, UPT, UR56, URZ, UPT ;  /* 0x000000ff3800728c */ /* 0x000fe2000bf25270 */
[----:B------:R-:W-:Y:S01]  /*7870*/  ISETP.NE.AND P1, PT, R56, 0x4, PT ;  /* 0x000000043800780c */ /* 0x000fe20003f25270 */
[----:B------:R-:W-:Y:S01]  /*7880*/  UISETP.NE.AND UP0, UPT, UR7, 0x2, UPT ;  /* 0x000000020700788c */ /* 0x000fe2000bf05270 */
[----:B------:R-:W-:Y:S01]  /*7890*/  SEL R3, RZ, 0x1, P0 ;  /* 0x00000001ff037807 */ /* 0x000fe20000000000 */
[----:B------:R-:W-:Y:S01]  /*78a0*/  UIADD3 UR48, UPT, UPT, UR37, UR58, URZ ;  /* 0x0000003a25307290 */ /* 0x000fe2000fffe0ff */
[----:B-12---:R-:W-:Y:S01]  /*78b0*/  SEL R0, RZ, 0x1, P1 ;  /* 0x00000001ff007807 */ /* 0x006fe20000800000 */
[----:B------:R-:W-:Y:S01]  /*78c0*/  USEL UR4, URZ, 0x1, UP0 ;  /* 0x00000001ff047887 */ /* 0x000fe20008000000 */
[----:B------:R-:W-:Y:S01]  /*78d0*/  LOP3.LUT R101, R101, R3, RZ, 0x3c, !PT ;  /* 0x0000000365657212 */ /* 0x000fe200078e3cff */
[----:B------:R-:W-:Y:S01]  /*78e0*/  UIADD3 UR47, UPT, UPT, UR38, UR59, URZ ;  /* 0x0000003b262f7290 */ /* 0x000fe2000fffe0ff */
[----:B------:R-:W-:Y:S01]  /*78f0*/  LOP3.LUT R102, R102, R0, RZ, 0x3c, !PT ;  /* 0x0000000066667212 */ /* 0x000fe200078e3cff */
[----:B------:R-:W-:Y:S01]  /*7900*/  USEL UR45, UR7, URZ, UP0 ;  /* 0x000000ff072d7287 */ /* 0x000fe20008000000 */
[----:B------:R-:W-:Y:S01]  /*7910*/  SEL R99, R99, RZ, P0 ;  /* 0x000000ff63637207 */ /* 0x000fe20000000000 */
[----:B------:R-:W-:Y:S01]  /*7920*/  UMOV UR36, UR57 ;  /* 0x0000003900247c82 */ /* 0x000fe20008000000 */
[----:B------:R-:W-:Y:S02]  /*7930*/  SEL R56, R56, RZ, P1 ;  /* 0x000000ff38387207 */ /* 0x000fe40000800000 */
[----:B------:R-:W-:Y:S01]  /*7940*/  LOP3.LUT R103, R103, UR4, RZ, 0x3c, !PT ;  /* 0x0000000467677c12 */ /* 0x000fe2000f8e3cff */
[----:B------:R-:W-:Y:S06]  /*7950*/  BRA.U UP1, `(.L_x_116) ;  /* 0xffffffd901c47547 */ /* 0x000fec000b83ffff */
[----:B------:R-:W-:-:S09]  /*7960*/  UISETP.NE.AND UP0, UPT, UR63, URZ, UPT ;  /* 0x000000ff3f00728c */ /* 0x000fd2000bf05270 */
[----:B------:R-:W-:Y:S05]  /*7970*/  BRA.U !UP0, `(.L_x_117) ;  /* 0x0000000108487547 */ /* 0x000fea000b800000 */
[----:B------:R-:W1:Y:S02]  /*7980*/  LDCU.64 UR4, c[0x0][0x890] ;  /* 0x00011200ff0477ac */ /* 0x000e640008000a00 */
[----:B-1----:R-:W-:-:S04]  /*7990*/  UISETP.NE.U32.AND UP0, UPT, UR4, URZ, UPT ;  /* 0x000000ff0400728c */ /* 0x002fc8000bf05070 */
[----:B------:R-:W-:-:S09]  /*79a0*/  UISETP.NE.AND.EX UP0, UPT, UR5, URZ, UPT, UP0 ;  /* 0x000000ff0500728c */ /* 0x000fd2000bf05300 */
[----:B------:R-:W-:Y:S05]  /*79b0*/  BRA.U UP0, `(.L_x_118) ;  /* 0x00000001000c7547 */ /* 0x000fea000b800000 */
[----:B------:R-:W-:-:S13]  /*79c0*/  FSETP.NEU.AND P0, PT, R58, RZ, PT ;  /* 0x000000ff3a00720b */ /* 0x000fda0003f0d000 */
[----:B------:R-:W-:Y:S05]  /*79d0*/  @!P0 EXIT ;  /* 0x000000000000894d */ /* 0x000fea0003800000 */
[----:B------:R-:W-:Y:S05]  /*79e0*/  BRA `(.L_x_117) ;  /* 0x00000000002c7947 */ /* 0x000fea0003800000 */
.L_x_118:
[----:B------:R-:W-:Y:S01]  /*79f0*/  LOP3.LUT P0, RZ, R97, 0xff, RZ, 0xc0, !PT ;  /* 0x000000ff61ff7812 */ /* 0x000fe2000780c0ff */
[----:B------:R-:W-:-:S12]  /*7a00*/  BSSY.RECONVERGENT B0, `(.L_x_117) ;  /* 0x0000009000007945 */ /* 0x000fd80003800200 */
[----:B------:R-:W-:Y:S05]  /*7a10*/  @P0 BRA `(.L_x_119) ;  /* 0x0000000000140947 */ /* 0x000fea0003800000 */
[----:B------:R-:W1:Y:S02]  /*7a20*/  LDCU.64 UR4, c[0x0][0x888] ;  /* 0x00011100ff0477ac */ /* 0x000e640008000a00 */
[----:B-1----:R-:W-:-:S04]  /*7a30*/  ISETP.NE.U32.AND P0, PT, RZ, UR4, PT ;  /* 0x00000004ff007c0c */ /* 0x002fc8000bf05070 */
[----:B------:R-:W-:-:S13]  /*7a40*/  ISETP.NE.AND.EX P0, PT, RZ, UR5, PT, P0 ;  /* 0x00000005ff007c0c */ /* 0x000fda000bf05300 */
[----:B------:R-:W-:Y:S05]  /*7a50*/  @!P0 EXIT ;  /* 0x000000000000894d */ /* 0x000fea0003800000 */
[----:B------:R-:W-:Y:S05]  /*7a60*/  BRA `(.L_x_120) ;  /* 0x0000000000087947 */ /* 0x000fea0003800000 */
.L_x_119:
[----:B------:R-:W-:-:S13]  /*7a70*/  FSETP.NEU.AND P0, PT, R58, RZ, PT ;  /* 0x000000ff3a00720b */ /* 0x000fda0003f0d000 */
[----:B------:R-:W-:Y:S05]  /*7a80*/  @!P0 EXIT ;  /* 0x000000000000894d */ /* 0x000fea0003800000 */
.L_x_120:
[----:B------:R-:W-:Y:S05]  /*7a90*/  BSYNC.RECONVERGENT B0 ;  /* 0x0000000000007941 */ /* 0x000fea0003800200 */
.L_x_117:
[----:B------:R-:W-:-:S04]  /*7aa0*/  DEPBAR.LE SB0, 0x0 ;  /* 0x000080000000791a */ /* 0x000fc80000000000 */
[----:B------:R-:W-:Y:S05]  /*7ab0*/  EXIT ;  /* 0x000000000000794d */ /* 0x000fea0003800000 */
.L_x_25:
[----:B-1----:R1:W2:Y:S02]  /*7ac0*/  SYNCS.PHASECHK.TRANS64.TRYWAIT P0, [R0+URZ+0x150], R2 ;  /* 0x00015002000075a7 */ /* 0x0022a400080011ff */
[----:B--2---:R-:W-:Y:S05]  /*7ad0*/  @!P0 NANOSLEEP.SYNCS 0x989680 ;  /* 0x009896800000895d */ /* 0x004fea0003900000 */
[----:B------:R-:W2:Y:S02]  /*7ae0*/  @!P0 SYNCS.PHASECHK.TRANS64 P0, [R0+URZ+0x150], R2 ;  /* 0x00015002000085a7 */ /* 0x000ea400080010ff */
[----:B--2---:R-:W-:Y:S05]  /*7af0*/  @!P0 BRA `(.L_x_25) ;  /* 0xfffffffc00f08947 */ /* 0x004fea000383ffff */
[----:B------:R-:W-:Y:S05]  /*7b00*/  BRA `(.L_x_121) ;  /* 0xffffff9c00987947 */ /* 0x000fea000383ffff */
.L_x_28:
[----:B-1----:R-:W-:Y:S07]  /*7b10*/  MOV R0, UR33 ;  /* 0x0000002100007c02 */ /* 0x002fee0008000f00 */
.L_x_122:
[----:B-1----:R1:W2:Y:S02]  /*7b20*/  SYNCS.PHASECHK.TRANS64.TRYWAIT P0, [R0+URZ+0x58], R3 ;  /* 0x00005803000075a7 */ /* 0x0022a400080011ff */
[----:B--2---:R-:W-:Y:S05]  /*7b30*/  @!P0 NANOSLEEP.SYNCS 0x989680 ;  /* 0x009896800000895d */ /* 0x004fea0003900000 */
[----:B------:R-:W2:Y:S02]  /*7b40*/  @!P0 SYNCS.PHASECHK.TRANS64 P0, [R0+URZ+0x58], R3 ;  /* 0x00005803000085a7 */ /* 0x000ea400080010ff */
[----:B--2---:R-:W-:Y:S05]  /*7b50*/  @!P0 BRA `(.L_x_122) ;  /* 0xfffffffc00f08947 */ /* 0x004fea000383ffff */
[----:B------:R-:W-:Y:S05]  /*7b60*/  BRA `(.L_x_27) ;  /* 0xffffff9c00d87947 */ /* 0x000fea000383ffff */
.L_x_35:
[----:B-1----:R-:W-:Y:S07]  /*7b70*/  MOV R0, UR9 ;  /* 0x0000000900007c02 */ /* 0x002fee0008000f00 */
.L_x_123:
[----:B-1----:R1:W2:Y:S02]  /*7b80*/  SYNCS.PHASECHK.TRANS64.TRYWAIT P0, [R0+URZ+0x58], R3 ;  /* 0x00005803000075a7 */ /* 0x0022a400080011ff */
[----:B--2---:R-:W-:Y:S05]  /*7b90*/  @!P0 NANOSLEEP.SYNCS 0x989680 ;  /* 0x009896800000895d */ /* 0x004fea0003900000 */
[----:B------:R-:W2:Y:S02]  /*7ba0*/  @!P0 SYNCS.PHASECHK.TRANS64 P0, [R0+URZ+0x58], R3 ;  /* 0x00005803000085a7 */ /* 0x000ea400080010ff */
[----:B--2---:R-:W-:Y:S05]  /*7bb0*/  @!P0 BRA `(.L_x_123) ;  /* 0xfffffffc00f08947 */ /* 0x004fea000383ffff */
[----:B------:R-:W-:Y:S05]  /*7bc0*/  BRA `(.L_x_34) ;  /* 0xffffffa000987947 */ /* 0x000fea000383ffff */
.L_x_40:
[----:B-1----:R1:W2:Y:S02]  /*7bd0*/  SYNCS.PHASECHK.TRANS64.TRYWAIT P0, [R3+URZ+0xe0], R0 ;  /* 0x0000e000030075a7 */ /* 0x0022a400080011ff */
[----:B--2---:R-:W-:Y:S05]  /*7be0*/  @!P0 NANOSLEEP.SYNCS 0x989680 ;  /* 0x009896800000895d */ /* 0x004fea0003900000 */
[----:B------:R-:W2:Y:S02]  /*7bf0*/  @!P0 SYNCS.PHASECHK.TRANS64 P0, [R3+URZ+0xe0], R0 ;  /* 0x0000e000030085a7 */ /* 0x000ea400080010ff */
[----:B--2---:R-:W-:Y:S05]  /*7c00*/  @!P0 BRA `(.L_x_40) ;  /* 0xfffffffc00f08947 */ /* 0x004fea000383ffff */
[----:B------:R-:W-:Y:S05]  /*7c10*/  BRA `(.L_x_124) ;  /* 0xffffffa400387947 */ /* 0x000fea000383ffff */
.L_x_44:
[----:B------:R-:W-:-:S07]  /*7c20*/  MOV R0, UR4 ;  /* 0x0000000400007c02 */ /* 0x000fce0008000f00 */
.L_x_125:
[----:B-1----:R1:W2:Y:S02]  /*7c30*/  SYNCS.PHASECHK.TRANS64.TRYWAIT P0, [R0+URZ], R2 ;  /* 0x00000002000075a7 */ /* 0x0022a400080011ff */
[----:B--2---:R-:W-:Y:S05]  /*7c40*/  @!P0 NANOSLEEP.SYNCS 0x989680 ;  /* 0x009896800000895d */ /* 0x004fea0003900000 */
[----:B------:R-:W2:Y:S02]  /*7c50*/  @!P0 SYNCS.PHASECHK.TRANS64 P0, [R0+URZ], R2 ;  /* 0x00000002000085a7 */ /* 0x000ea400080010ff */
[----:B--2---:R-:W-:Y:S05]  /*7c60*/  @!P0 BRA `(.L_x_125) ;  /* 0xfffffffc00f08947 */ /* 0x004fea000383ffff */
[----:B------:R-:W-:Y:S05]  /*7c70*/  BRA `(.L_x_126) ;  /* 0xffffffa800dc7947 */ /* 0x000fea000383ffff */
.L_x_45:
[----:B------:R-:W-:-:S07]  /*7c80*/  MOV R0, UR5 ;  /* 0x0000000500007c02 */ /* 0x000fce0008000f00 */
.L_x_127:
[----:B-1----:R1:W2:Y:S02]  /*7c90*/  SYNCS.PHASECHK.TRANS64.TRYWAIT P0, [R0+URZ], R3 ;  /* 0x00000003000075a7 */ /* 0x0022a400080011ff */
[----:B--2---:R-:W-:Y:S05]  /*7ca0*/  @!P0 NANOSLEEP.SYNCS 0x989680 ;  /* 0x009896800000895d */ /* 0x004fea0003900000 */
[----:B------:R-:W2:Y:S02]  /*7cb0*/  @!P0 SYNCS.PHASECHK.TRANS64 P0, [R0+URZ], R3 ;  /* 0x00000003000085a7 */ /* 0x000ea400080010ff */
[----:B--2---:R-:W-:Y:S05]  /*7cc0*/  @!P0 BRA `(.L_x_127) ;  /* 0xfffffffc00f08947 */ /* 0x004fea000383ffff */
[----:B------:R-:W-:Y:S05]  /*7cd0*/  BRA `(.L_x_128) ;  /* 0xffffffa800e87947 */ /* 0x000fea000383ffff */
.L_x_46:
[----:B------:R-:W-:-:S07]  /*7ce0*/  MOV R0, UR5 ;  /* 0x0000000500007c02 */ /* 0x000fce0008000f00 */
.L_x_129:
[----:B-1----:R1:W2:Y:S02]  /*7cf0*/  SYNCS.PHASECHK.TRANS64.TRYWAIT P0, [R0+URZ], R3 ;  /* 0x00000003000075a7 */ /* 0x0022a400080011ff */
[----:B--2---:R-:W-:Y:S05]  /*7d00*/  @!P0 NANOSLEEP.SYNCS 0x989680 ;  /* 0x009896800000895d */ /* 0x004fea0003900000 */
[----:B------:R-:W2:Y:S02]  /*7d10*/  @!P0 SYNCS.PHASECHK.TRANS64 P0, [R0+URZ], R3 ;  /* 0x00000003000085a7 */ /* 0x000ea400080010ff */
[----:B--2---:R-:W-:Y:S05]  /*7d20*/  @!P0 BRA `(.L_x_129) ;  /* 0xfffffffc00f08947 */ /* 0x004fea000383ffff */
[----:B------:R-:W-:Y:S05]  /*7d30*/  BRA `(.L_x_130) ;  /* 0xffffffa800f47947 */ /* 0x000fea000383ffff */
.L_x_47:
[----:B------:R-:W-:-:S07]  /*7d40*/  MOV R0, UR5 ;  /* 0x0000000500007c02 */ /* 0x000fce0008000f00 */
.L_x_131:
[----:B-1----:R1:W2:Y:S02]  /*7d50*/  SYNCS.PHASECHK.TRANS64.TRYWAIT P0, [R0+URZ], R3 ;  /* 0x00000003000075a7 */ /* 0x0022a400080011ff */
[----:B--2---:R-:W-:Y:S05]  /*7d60*/  @!P0 NANOSLEEP.SYNCS 0x989680 ;  /* 0x009896800000895d */ /* 0x004fea0003900000 */
[----:B------:R-:W2:Y:S02]  /*7d70*/  @!P0 SYNCS.PHASECHK.TRANS64 P0, [R0+URZ], R3 ;  /* 0x00000003000085a7 */ /* 0x000ea400080010ff */
[----:B--2---:R-:W-:Y:S05]  /*7d80*/  @!P0 BRA `(.L_x_131) ;  /* 0xfffffffc00f08947 */ /* 0x004fea000383ffff */
[----:B------:R-:W-:Y:S05]  /*7d90*/  BRA `(.L_x_132) ;  /* 0xffffffac00007947 */ /* 0x000fea000383ffff */
.L_x_48:
[----:B------:R-:W-:-:S07]  /*7da0*/  MOV R0, UR5 ;  /* 0x0000000500007c02 */ /* 0x000fce0008000f00 */
.L_x_133:
[----:B-1----:R1:W2:Y:S02]  /*7db0*/  SYNCS.PHASECHK.TRANS64.TRYWAIT P0, [R0+URZ], R3 ;  /* 0x00000003000075a7 */ /* 0x0022a400080011ff */
[----:B--2---:R-:W-:Y:S05]  /*7dc0*/  @!P0 NANOSLEEP.SYNCS 0x989680 ;  /* 0x009896800000895d */ /* 0x004fea0003900000 */
[----:B------:R-:W2:Y:S02]  /*7dd0*/  @!P0 SYNCS.PHASECHK.TRANS64 P0, [R0+URZ], R3 ;  /* 0x00000003000085a7 */ /* 0x000ea400080010ff */
[----:B--2---:R-:W-:Y:S05]  /*7de0*/  @!P0 BRA `(.L_x_133) ;  /* 0xfffffffc00f08947 */ /* 0x004fea000383ffff */
[----:B------:R-:W-:Y:S05]  /*7df0*/  BRA `(.L_x_134) ;  /* 0xffffffac000c7947 */ /* 0x000fea000383ffff */
.L_x_49:
[----:B------:R-:W-:-:S07]  /*7e00*/  MOV R0, UR5 ;  /* 0x0000000500007c02 */ /* 0x000fce0008000f00 */
.L_x_135:
[----:B-1----:R1:W2:Y:S02]  /*7e10*/  SYNCS.PHASECHK.TRANS64.TRYWAIT P0, [R0+URZ], R3 ;  /* 0x00000003000075a7 */ /* 0x0022a400080011ff */
[----:B--2---:R-:W-:Y:S05]  /*7e20*/  @!P0 NANOSLEEP.SYNCS 0x989680 ;  /* 0x009896800000895d */ /* 0x004fea0003900000 */
[----:B------:R-:W2:Y:S02]  /*7e30*/  @!P0 SYNCS.PHASECHK.TRANS64 P0, [R0+URZ], R3 ;  /* 0x00000003000085a7 */ /* 0x000ea400080010ff */
[----:B--2---:R-:W-:Y:S05]  /*7e40*/  @!P0 BRA `(.L_x_135) ;  /* 0xfffffffc00f08947 */ /* 0x004fea000383ffff */
[----:B------:R-:W-:Y:S05]  /*7e50*/  BRA `(.L_x_136) ;  /* 0xffffffac00187947 */ /* 0x000fea000383ffff */
.L_x_50:
[----:B------:R-:W-:-:S07]  /*7e60*/  MOV R0, UR5 ;  /* 0x0000000500007c02 */ /* 0x000fce0008000f00 */
.L_x_137:
[----:B-1----:R1:W2:Y:S02]  /*7e70*/  SYNCS.PHASECHK.TRANS64.TRYWAIT P0, [R0+URZ], R3 ;  /* 0x00000003000075a7 */ /* 0x0022a400080011ff */
[----:B--2---:R-:W-:Y:S05]  /*7e80*/  @!P0 NANOSLEEP.SYNCS 0x989680 ;  /* 0x009896800000895d */ /* 0x004fea0003900000 */
[----:B------:R-:W2:Y:S02]  /*7e90*/  @!P0 SYNCS.PHASECHK.TRANS64 P0, [R0+URZ], R3 ;  /* 0x00000003000085a7 */ /* 0x000ea400080010ff */
[----:B--2---:R-:W-:Y:S05]  /*7ea0*/  @!P0 BRA `(.L_x_137) ;  /* 0xfffffffc00f08947 */ /* 0x004fea000383ffff */
[----:B------:R-:W-:Y:S05]  /*7eb0*/  BRA `(.L_x_138) ;  /* 0xffffffac00247947 */ /* 0x000fea000383ffff */
.L_x_51:
[----:B------:R-:W-:-:S07]  /*7ec0*/  MOV R0, UR5 ;  /* 0x0000000500007c02 */ /* 0x000fce0008000f00 */
.L_x_139:
[----:B-1----:R1:W2:Y:S02]  /*7ed0*/  SYNCS.PHASECHK.TRANS64.TRYWAIT P0, [R0+URZ], R3 ;  /* 0x00000003000075a7 */ /* 0x0022a400080011ff */
[----:B--2---:R-:W-:Y:S05]  /*7ee0*/  @!P0 NANOSLEEP.SYNCS 0x989680 ;  /* 0x009896800000895d */ /* 0x004fea0003900000 */
[----:B------:R-:W2:Y:S02]  /*7ef0*/  @!P0 SYNCS.PHASECHK.TRANS64 P0, [R0+URZ], R3 ;  /* 0x00000003000085a7 */ /* 0x000ea400080010ff */
[----:B--2---:R-:W-:Y:S05]  /*7f00*/  @!P0 BRA `(.L_x_139) ;  /* 0xfffffffc00f08947 */ /* 0x004fea000383ffff */
[----:B------:R-:W-:Y:S05]  /*7f10*/  BRA `(.L_x_140) ;  /* 0xffffffac00307947 */ /* 0x000fea000383ffff */
.L_x_52:
[----:B------:R-:W-:-:S07]  /*7f20*/  MOV R0, UR5 ;  /* 0x0000000500007c02 */ /* 0x000fce0008000f00 */
.L_x_141:
[----:B-1----:R1:W2:Y:S02]  /*7f30*/  SYNCS.PHASECHK.TRANS64.TRYWAIT P0, [R0+URZ], R3 ;  /* 0x00000003000075a7 */ /* 0x0022a400080011ff */
[----:B--2---:R-:W-:Y:S05]  /*7f40*/  @!P0 NANOSLEEP.SYNCS 0x989680 ;  /* 0x009896800000895d */ /* 0x004fea0003900000 */
[----:B------:R-:W2:Y:S02]  /*7f50*/  @!P0 SYNCS.PHASECHK.TRANS64 P0, [R0+URZ], R3 ;  /* 0x00000003000085a7 */ /* 0x000ea400080010ff */
[----:B--2---:R-:W-:Y:S05]  /*7f60*/  @!P0 BRA `(.L_x_141) ;  /* 0xfffffffc00f08947 */ /* 0x004fea000383ffff */
[----:B------:R-:W-:Y:S05]  /*7f70*/  BRA `(.L_x_142) ;  /* 0xffffffac003c7947 */ /* 0x000fea000383ffff */
.L_x_53:
[----:B------:R-:W-:-:S07]  /*7f80*/  MOV R0, UR5 ;  /* 0x0000000500007c02 */ /* 0x000fce0008000f00 */
.L_x_143:
[----:B-1----:R1:W2:Y:S02]  /*7f90*/  SYNCS.PHASECHK.TRANS64.TRYWAIT P0, [R0+URZ], R3 ;  /* 0x00000003000075a7 */ /* 0x0022a400080011ff */
[----:B--2---:R-:W-:Y:S05]  /*7fa0*/  @!P0 NANOSLEEP.SYNCS 0x989680 ;  /* 0x009896800000895d */ /* 0x004fea0003900000 */
[----:B------:R-:W2:Y:S02]  /*7fb0*/  @!P0 SYNCS.PHASECHK.TRANS64 P0, [R0+URZ], R3 ;  /* 0x00000003000085a7 */ /* 0x000ea400080010ff */
[----:B--2---:R-:W-:Y:S05]  /*7fc0*/  @!P0 BRA `(.L_x_143) ;  /* 0xfffffffc00f08947 */ /* 0x004fea000383ffff */
[----:B------:R-:W-:Y:S05]  /*7fd0*/  BRA `(.L_x_144) ;  /* 0xffffffac00487947 */ /* 0x000fea000383ffff */
.L_x_56:
[----:B-1----:R1:W2:Y:S02]  /*7fe0*/  SYNCS.PHASECHK.TRANS64.TRYWAIT P0, [R2+URZ+0x140], R4 ;  /* 0x00014004020075a7 */ /* 0x0022a400080011ff */
[----:B--2---:R-:W-:Y:S05]  /*7ff0*/  @!P0 NANOSLEEP.SYNCS 0x989680 ;  /* 0x009896800000895d */ /* 0x004fea0003900000 */
[----:B------:R-:W2:Y:S02]  /*8000*/  @!P0 SYNCS.PHASECHK.TRANS64 P0, [R2+URZ+0x140], R4 ;  /* 0x00014004020085a7 */ /* 0x000ea400080010ff */
[----:B--2---:R-:W-:Y:S05]  /*8010*/  @!P0 BRA `(.L_x_56) ;  /* 0xfffffffc00f08947 */ /* 0x004fea000383ffff */
[----:B------:R-:W-:Y:S05]  /*8020*/  BRA `(.L_x_145) ;  /* 0xffffffac00a47947 */ /* 0x000fea000383ffff */
.L_x_57:
[----:B------:R-:W-:-:S07]  /*8030*/  MOV R2, UR4 ;  /* 0x0000000400027c02 */ /* 0x000fce0008000f00 */
.L_x_146:
[----:B-1----:R1:W2:Y:S02]  /*8040*/  SYNCS.PHASECHK.TRANS64.TRYWAIT P0, [R2+URZ+0xf0], R5 ;  /* 0x0000f005020075a7 */ /* 0x0022a400080011ff */
[----:B--2---:R-:W-:Y:S05]  /*8050*/  @!P0 NANOSLEEP.SYNCS 0x989680 ;  /* 0x009896800000895d */ /* 0x004fea0003900000 */
[----:B------:R-:W2:Y:S02]  /*8060*/  @!P0 SYNCS.PHASECHK.TRANS64 P0, [R2+URZ+0xf0], R5 ;  /* 0x0000f005020085a7 */ /* 0x000ea400080010ff */
[----:B--2---:R-:W-:Y:S05]  /*8070*/  @!P0 BRA `(.L_x_146) ;  /* 0xfffffffc00f08947 */ /* 0x004fea000383ffff */
[----:B------:R-:W-:Y:S05]  /*8080*/  BRA `(.L_x_147) ;  /* 0xffffffac00b47947 */ /* 0x000fea000383ffff */
.L_x_58:
[----:B-1----:R1:W2:Y:S02]  /*8090*/  SYNCS.PHASECHK.TRANS64.TRYWAIT P1, [R2+URZ+0xe0], R4 ;  /* 0x0000e004020075a7 */ /* 0x0022a400080211ff */
[----:B--2---:R-:W-:Y:S05]  /*80a0*/  @!P1 NANOSLEEP.SYNCS 0x989680 ;  /* 0x009896800000995d */ /* 0x004fea0003900000 */
[----:B------:R-:W2:Y:S02]  /*80b0*/  @!P1 SYNCS.PHASECHK.TRANS64 P1, [R2+URZ+0xe0], R4 ;  /* 0x0000e004020095a7 */ /* 0x000ea400080210ff */
[----:B--2---:R-:W-:Y:S05]  /*80c0*/  @!P1 BRA `(.L_x_58) ;  /* 0xfffffffc00f09947 */ /* 0x004fea000383ffff */
[----:B------:R-:W-:Y:S05]  /*80d0*/  BRA `(.L_x_148) ;  /* 0xffffffac00e47947 */ /* 0x000fea000383ffff */
.L_x_61:
[----:B------:R-:W-:-:S07]  /*80e0*/  MOV R0, UR4 ;  /* 0x0000000400007c02 */ /* 0x000fce0008000f00 */
.L_x_149:
[----:B-1----:R1:W2:Y:S02]  /*80f0*/  SYNCS.PHASECHK.TRANS64.TRYWAIT P0, [R0+URZ+0xf0], R2 ;  /* 0x0000f002000075a7 */ /* 0x0022a400080011ff */
[----:B--2---:R-:W-:Y:S05]  /*8100*/  @!P0 NANOSLEEP.SYNCS 0x989680 ;  /* 0x009896800000895d */ /* 0x004fea0003900000 */
[----:B------:R-:W2:Y:S02]  /*8110*/  @!P0 SYNCS.PHASECHK.TRANS64 P0, [R0+URZ+0xf0], R2 ;  /* 0x0000f002000085a7 */ /* 0x000ea400080010ff */
[----:B--2---:R-:W-:Y:S05]  /*8120*/  @!P0 BRA `(.L_x_149) ;  /* 0xfffffffc00f08947 */ /* 0x004fea000383ffff */
[----:B------:R-:W-:Y:S05]  /*8130*/  BRA `(.L_x_60) ;  /* 0xffffffb000387947 */ /* 0x000fea000383ffff */
.L_x_68:
[----:B-1----:R1:W2:Y:S02]  /*8140*/  SYNCS.PHASECHK.TRANS64.TRYWAIT P1, [R0+URZ+0xe0], R2 ;  /* 0x0000e002000075a7 */ /* 0x0022a400080211ff */
[----:B--2---:R-:W-:Y:S05]  /*8150*/  @!P1 NANOSLEEP.SYNCS 0x989680 ;  /* 0x009896800000995d */ /* 0x004fea0003900000 */
[----:B------:R-:W2:Y:S02]  /*8160*/  @!P1 SYNCS.PHASECHK.TRANS64 P1, [R0+URZ+0xe0], R2 ;  /* 0x0000e002000095a7 */ /* 0x000ea400080210ff */
[----:B--2---:R-:W-:Y:S05]  /*8170*/  @!P1 BRA `(.L_x_68) ;  /* 0xfffffffc00f09947 */ /* 0x004fea000383ffff */
[----:B------:R-:W-:Y:S05]  /*8180*/  BRA `(.L_x_150) ;  /* 0xffffffb400ac7947 */ /* 0x000fea000383ffff */
.L_x_69:
[----:B------:R-:W-:-:S07]  /*8190*/  MOV R2, UR31 ;  /* 0x0000001f00027c02 */ /* 0x000fce0008000f00 */
.L_x_151:
[----:B-1----:R1:W2:Y:S02]  /*81a0*/  SYNCS.PHASECHK.TRANS64.TRYWAIT P0, [R2+URZ+0x120], R0 ;  /* 0x00012000020075a7 */ /* 0x0022a400080011ff */
[----:B--2---:R-:W-:Y:S05]  /*81b0*/  @!P0 NANOSLEEP.SYNCS 0x989680 ;  /* 0x009896800000895d */ /* 0x004fea0003900000 */
[----:B------:R-:W2:Y:S02]  /*81c0*/  @!P0 SYNCS.PHASECHK.TRANS64 P0, [R2+URZ+0x120], R0 ;  /* 0x00012000020085a7 */ /* 0x000ea400080010ff */
[----:B--2---:R-:W-:Y:S05]  /*81d0*/  @!P0 BRA `(.L_x_151) ;  /* 0xfffffffc00f08947 */ /* 0x004fea000383ffff */
[----:B------:R-:W-:Y:S05]  /*81e0*/  BRA `(.L_x_152) ;  /* 0xffffffb400f87947 */ /* 0x000fea000383ffff */
.L_x_72:
[----:B------:R-:W-:Y:S07]  /*81f0*/  MOV R0, UR7 ;  /* 0x0000000700007c02 */ /* 0x000fee0008000f00 */
.L_x_153:
[----:B-1----:R1:W2:Y:S02]  /*8200*/  SYNCS.PHASECHK.TRANS64.TRYWAIT P0, [R0+URZ], R2 ;  /* 0x00000002000075a7 */ /* 0x0022a400080011ff */
[----:B--2---:R-:W-:Y:S05]  /*8210*/  @!P0 NANOSLEEP.SYNCS 0x989680 ;  /* 0x009896800000895d */ /* 0x004fea0003900000 */
[----:B------:R-:W2:Y:S02]  /*8220*/  @!P0 SYNCS.PHASECHK.TRANS64 P0, [R0+URZ], R2 ;  /* 0x00000002000085a7 */ /* 0x000ea400080010ff */
[----:B--2---:R-:W-:Y:S05]  /*8230*/  @!P0 BRA `(.L_x_153) ;  /* 0xfffffffc00f08947 */ /* 0x004fea000383ffff */
[----:B------:R-:W-:Y:S05]  /*8240*/  BRA `(.L_x_71) ;  /* 0xffffffb800147947 */ /* 0x000fea000383ffff */
.L_x_75:
[----:B------:R-:W-:-:S07]  /*8250*/  MOV R0, UR4 ;  /* 0x0000000400007c02 */ /* 0x000fce0008000f00 */
.L_x_154:
[----:B--2---:R2:W4:Y:S02]  /*8260*/  SYNCS.PHASECHK.TRANS64.TRYWAIT P0, [R0+URZ], R2 ;  /* 0x00000002000075a7 */ /* 0x00452400080011ff */
[----:B----4-:R-:W-:Y:S05]  /*8270*/  @!P0 NANOSLEEP.SYNCS 0x989680 ;  /* 0x009896800000895d */ /* 0x010fea0003900000 */
[----:B------:R-:W4:Y:S02]  /*8280*/  @!P0 SYNCS.PHASECHK.TRANS64 P0, [R0+URZ], R2 ;  /* 0x00000002000085a7 */ /* 0x000f2400080010ff */
[----:B----4-:R-:W-:Y:S05]  /*8290*/  @!P0 BRA `(.L_x_154) ;  /* 0xfffffffc00f08947 */ /* 0x010fea000383ffff */
[----:B------:R-:W-:Y:S05]  /*82a0*/  BRA `(.L_x_155) ;  /* 0xffffffb800f07947 */ /* 0x000fea000383ffff */
.L_x_76:
[----:B------:R-:W-:-:S07]  /*82b0*/  MOV R0, UR5 ;  /* 0x0000000500007c02 */ /* 0x000fce0008000f00 */
.L_x_156:
[----:B-1----:R1:W2:Y:S02]  /*82c0*/  SYNCS.PHASECHK.TRANS64.TRYWAIT P0, [R0+URZ], R3 ;  /* 0x00000003000075a7 */ /* 0x0022a400080011ff */
[----:B--2---:R-:W-:Y:S05]  /*82d0*/  @!P0 NANOSLEEP.SYNCS 0x989680 ;  /* 0x009896800000895d */ /* 0x004fea0003900000 */
[----:B------:R-:W2:Y:S02]  /*82e0*/  @!P0 SYNCS.PHASECHK.TRANS64 P0, [R0+URZ], R3 ;  /* 0x00000003000085a7 */ /* 0x000ea400080010ff */
[----:B--2---:R-:W-:Y:S05]  /*82f0*/  @!P0 BRA `(.L_x_156) ;  /* 0xfffffffc00f08947 */ /* 0x004fea000383ffff */
[----:B------:R-:W-:Y:S05]  /*8300*/  BRA `(.L_x_157) ;  /* 0xffffffb800fc7947 */ /* 0x000fea000383ffff */
.L_x_77:
[----:B------:R-:W-:-:S07]  /*8310*/  MOV R0, UR5 ;  /* 0x0000000500007c02 */ /* 0x000fce0008000f00 */
.L_x_158:
[----:B-1----:R1:W2:Y:S02]  /*8320*/  SYNCS.PHASECHK.TRANS64.TRYWAIT P0, [R0+URZ], R3 ;  /* 0x00000003000075a7 */ /* 0x0022a400080011ff */
[----:B--2---:R-:W-:Y:S05]  /*8330*/  @!P0 NANOSLEEP.SYNCS 0x989680 ;  /* 0x009896800000895d */ /* 0x004fea0003900000 */
[----:B------:R-:W2:Y:S02]  /*8340*/  @!P0 SYNCS.PHASECHK.TRANS64 P0, [R0+URZ], R3 ;  /* 0x00000003000085a7 */ /* 0x000ea400080010ff */
[----:B--2---:R-:W-:Y:S05]  /*8350*/  @!P0 BRA `(.L_x_158) ;  /* 0xfffffffc00f08947 */ /* 0x004fea000383ffff */
[----:B------:R-:W-:Y:S05]  /*8360*/  BRA `(.L_x_159) ;  /* 0xffffffbc00087947 */ /* 0x000fea000383ffff */
.L_x_78:
[----:B-1----:R-:W-:-:S07]  /*8370*/  MOV R0, UR4 ;  /* 0x0000000400007c02 */ /* 0x002fce0008000f00 */
.L_x_160:
[----:B-1----:R1:W2:Y:S02]  /*8380*/  SYNCS.PHASECHK.TRANS64.TRYWAIT P0, [R0+URZ], R2 ;  /* 0x00000002000075a7 */ /* 0x0022a400080011ff */
[----:B--2---:R-:W-:Y:S05]  /*8390*/  @!P0 NANOSLEEP.SYNCS 0x989680 ;  /* 0x009896800000895d */ /* 0x004fea0003900000 */
[----:B------:R-:W2:Y:S02]  /*83a0*/  @!P0 SYNCS.PHASECHK.TRANS64 P0, [R0+URZ], R2 ;  /* 0x00000002000085a7 */ /* 0x000ea400080010ff */
[----:B--2---:R-:W-:Y:S05]  /*83b0*/  @!P0 BRA `(.L_x_160) ;  /* 0xfffffffc00f08947 */ /* 0x004fea000383ffff */
[----:B------:R-:W-:Y:S05]  /*83c0*/  BRA `(.L_x_161) ;  /* 0xffffffbc00147947 */ /* 0x000fea000383ffff */
.L_x_83:
[----:B--2---:R2:W3:Y:S02]  /*83d0*/  SYNCS.PHASECHK.TRANS64.TRYWAIT P0, [R3+URZ+0xe0], R0 ;  /* 0x0000e000030075a7 */ /* 0x0044e400080011ff */
[----:B---3--:R-:W-:Y:S05]  /*83e0*/  @!P0 NANOSLEEP.SYNCS 0x989680 ;  /* 0x009896800000895d */ /* 0x008fea0003900000 */
[----:B------:R-:W3:Y:S02]  /*83f0*/  @!P0 SYNCS.PHASECHK.TRANS64 P0, [R3+URZ+0xe0], R0 ;  /* 0x0000e000030085a7 */ /* 0x000ee400080010ff */
[----:B---3--:R-:W-:Y:S05]  /*8400*/  @!P0 BRA `(.L_x_83) ;  /* 0xfffffffc00f08947 */ /* 0x008fea000383ffff */
[----:B------:R-:W-:Y:S05]  /*8410*/  BRA `(.L_x_162) ;  /* 0xffffffc000387947 */ /* 0x000fea000383ffff */
.L_x_86:
[----:B--2---:R-:W-:Y:S07]  /*8420*/  MOV R0, UR6 ;  /* 0x0000000600007c02 */ /* 0x004fee0008000f00 */
.L_x_163:
[----:B--2---:R2:W3:Y:S02]  /*8430*/  SYNCS.PHASECHK.TRANS64.TRYWAIT P1, [R0+URZ+0xd8], R2 ;  /* 0x0000d802000075a7 */ /* 0x0044e400080211ff */
[----:B---3--:R-:W-:Y:S05]  /*8440*/  @!P1 NANOSLEEP.SYNCS 0x989680 ;  /* 0x009896800000995d */ /* 0x008fea0003900000 */
[----:B------:R-:W3:Y:S02]  /*8450*/  @!P1 SYNCS.PHASECHK.TRANS64 P1, [R0+URZ+0xd8], R2 ;  /* 0x0000d802000095a7 */ /* 0x000ee400080210ff */
[----:B---3--:R-:W-:Y:S05]  /*8460*/  @!P1 BRA `(.L_x_163) ;  /* 0xfffffffc00f09947 */ /* 0x008fea000383ffff */
[----:B------:R-:W-:Y:S05]  /*8470*/  BRA `(.L_x_85) ;  /* 0xffffffc400a87947 */ /* 0x000fea000383ffff */
.L_x_89:
[----:B------:R-:W-:Y:S07]  /*8480*/  MOV R2, UR7 ;  /* 0x0000000700027c02 */ /* 0x000fee0008000f00 */
.L_x_164:
[----:B--2---:R2:W3:Y:S02]  /*8490*/  SYNCS.PHASECHK.TRANS64.TRYWAIT P2, [R2+URZ+0xc0], R0 ;  /* 0x0000c000020075a7 */ /* 0x0044e400080411ff */
[----:B---3--:R-:W-:Y:S05]  /*84a0*/  @!P2 NANOSLEEP.SYNCS 0x989680 ;  /* 0x009896800000a95d */ /* 0x008fea0003900000 */
[----:B------:R-:W3:Y:S02]  /*84b0*/  @!P2 SYNCS.PHASECHK.TRANS64 P2, [R2+URZ+0xc0], R0 ;  /* 0x0000c0000200a5a7 */ /* 0x000ee400080410ff */
[----:B---3--:R-:W-:Y:S05]  /*84c0*/  @!P2 BRA `(.L_x_164) ;  /* 0xfffffffc00f0a947 */ /* 0x008fea000383ffff */
[----:B------:R-:W-:Y:S05]  /*84d0*/  BRA `(.L_x_165) ;  /* 0xffffffc800047947 */ /* 0x000fea000383ffff */
.L_x_91:
[----:B------:R-:W-:-:S07]  /*84e0*/  MOV R0, UR4 ;  /* 0x0000000400007c02 */ /* 0x000fce0008000f00 */
.L_x_166:
[----:B---3--:R3:W4:Y:S02]  /*84f0*/  SYNCS.PHASECHK.TRANS64.TRYWAIT P0, [R0+URZ], R2 ;  /* 0x00000002000075a7 */ /* 0x00872400080011ff */
[----:B----4-:R-:W-:Y:S05]  /*8500*/  @!P0 NANOSLEEP.SYNCS 0x989680 ;  /* 0x009896800000895d */ /* 0x010fea0003900000 */
[----:B------:R-:W4:Y:S02]  /*8510*/  @!P0 SYNCS.PHASECHK.TRANS64 P0, [R0+URZ], R2 ;  /* 0x00000002000085a7 */ /* 0x000f2400080010ff */
[----:B----4-:R-:W-:Y:S05]  /*8520*/  @!P0 BRA `(.L_x_166) ;  /* 0xfffffffc00f08947 */ /* 0x010fea000383ffff */
[----:B------:R-:W-:Y:S05]  /*8530*/  BRA `(.L_x_167) ;  /* 0xffffffc800f47947 */ /* 0x000fea000383ffff */
.L_x_93:
[----:B--2---:R2:W3:Y:S02]  /*8540*/  SYNCS.PHASECHK.TRANS64.TRYWAIT P0, [R8+URZ+0xe0], R0 ;  /* 0x0000e000080075a7 */ /* 0x0044e400080011ff */
[----:B---3--:R-:W-:Y:S05]  /*8550*/  @!P0 NANOSLEEP.SYNCS 0x989680 ;  /* 0x009896800000895d */ /* 0x008fea0003900000 */
[----:B------:R-:W3:Y:S02]  /*8560*/  @!P0 SYNCS.PHASECHK.TRANS64 P0, [R8+URZ+0xe0], R0 ;  /* 0x0000e000080085a7 */ /* 0x000ee400080010ff */
[----:B---3--:R-:W-:Y:S05]  /*8570*/  @!P0 BRA `(.L_x_93) ;  /* 0xfffffffc00f08947 */ /* 0x008fea000383ffff */
[----:B------:R-:W-:Y:S05]  /*8580*/  BRA `(.L_x_168) ;  /* 0xffffffcc00cc7947 */ /* 0x000fea000383ffff */
.L_x_103:
[----:B-1----:R1:W2:Y:S02]  /*8590*/  SYNCS.PHASECHK.TRANS64.TRYWAIT P0, [R0+URZ+0xb0], R3 ;  /* 0x0000b003000075a7 */ /* 0x0022a400080011ff */
[----:B--2---:R-:W-:Y:S05]  /*85a0*/  @!P0 NANOSLEEP.SYNCS 0x989680 ;  /* 0x009896800000895d */ /* 0x004fea0003900000 */
[----:B------:R-:W2:Y:S02]  /*85b0*/  @!P0 SYNCS.PHASECHK.TRANS64 P0, [R0+URZ+0xb0], R3 ;  /* 0x0000b003000085a7 */ /* 0x000ea400080010ff */
[----:B--2---:R-:W-:Y:S05]  /*85c0*/  @!P0 BRA `(.L_x_103) ;  /* 0xfffffffc00f08947 */ /* 0x004fea000383ffff */
[----:B------:R-:W-:Y:S05]  /*85d0*/  BRA `(.L_x_102) ;  /* 0xffffffdc00007947 */ /* 0x000fea000383ffff */
.L_x_105:
[----:B-1----:R1:W3:Y:S02]  /*85e0*/  SYNCS.PHASECHK.TRANS64.TRYWAIT P1, [R17+URZ+0x100], R4 ;  /* 0x00010004110075a7 */ /* 0x0022e400080211ff */
[----:B---3--:R-:W-:Y:S05]  /*85f0*/  @!P1 NANOSLEEP.SYNCS 0x989680 ;  /* 0x009896800000995d */ /* 0x008fea0003900000 */
[----:B------:R-:W3:Y:S02]  /*8600*/  @!P1 SYNCS.PHASECHK.TRANS64 P1, [R17+URZ+0x100], R4 ;  /* 0x00010004110095a7 */ /* 0x000ee400080210ff */
[----:B---3--:R-:W-:Y:S05]  /*8610*/  @!P1 BRA `(.L_x_105) ;  /* 0xfffffffc00f09947 */ /* 0x008fea000383ffff */
[----:B------:R-:W-:Y:S05]  /*8620*/  BRA `(.L_x_104) ;  /* 0xffffffdc00707947 */ /* 0x000fea000383ffff */
        .weak           $__internal_0_$__cuda_sm10x_tcgen05_guardrail_trap_col_being_dealloced_not_returned_by_alloc
        .type           $__internal_0_$__cuda_sm10x_tcgen05_guardrail_trap_col_being_dealloced_not_returned_by_alloc,@function
        .size           $__internal_0_$__cuda_sm10x_tcgen05_guardrail_trap_col_being_dealloced_not_returned_by_alloc,($__internal_1_$__cuda_sm10x_tcgen05_guardrail_trap_phase_invalid_during_alloc - $__internal_0_$__cuda_sm10x_tcgen05_guardrail_trap_col_being_dealloced_not_returned_by_alloc)
$__internal_0_$__cuda_sm10x_tcgen05_guardrail_trap_col_being_dealloced_not_returned_by_alloc:
[----:B------:R-:W-:Y:S05]  /*8630*/  BPT.TRAP 0x1 ;  /* 0x000000040000795c */ /* 0x000fea0000300000 */
[----:B------:R-:W-:-:S04]  /*8640*/  HFMA2 R3, -RZ, RZ, 0, 0 ;  /* 0x00000000ff037431 */ /* 0x000fc800000001ff */
[----:B------:R-:W-:Y:S05]  /*8650*/  RET.REL.NODEC R2 `(_ZN7cutlass13device_kernelINS_4gemm6kernel13GemmUniversalIN4cute5tupleIJiiiiEEENS1_10collective13CollectiveMmaINS1_35MainloopSm100TmaUmmaWarpSpecializedILi11ELi2ELi4ENS5_IJNS4_1CILi2EEENSA_ILi1EEESC_EEEEENS5_IJNSA_ILi64EEENSA_ILi80EEESF_EEENS_6half_tENS5_IJlSC_lEEESI_SJ_NS4_8TiledMMAINS4_8MMA_AtomIJNS4_20SM100_MMA_F16BF16_SSISI_SI_fLi64ELi80ELNS4_4UMMA5MajorE0ELSO_0ELNSN_7ScaleInE0ELSP_0EEEEEENS4_6LayoutINS5_IJSC_SC_SC_EEENS5_IJNSA_ILi0EEESU_SU_EEEEENS5_IJNS4_10UnderscoreESX_SX_EEEEENS4_13SM90_TMA_LOADENS4_14ComposedLayoutINS4_7SwizzleILi3ELi4ELi3EEENS4_18smem_ptr_flag_bitsILi16EEENSS_INS5_IJNSA_ILi8EEESF_EEENS5_IJSF_SC_EEEEEEEvNS4_8identityENS4_23SM90_TMA_LOAD_MULTICASTES1A_vS1B_EENS_8epilogue10collective18CollectiveEpilogueINS1E_23Sm100TmaWarpSpecializedILi2ELi1ELi40ELb1ELb0EEEJSH_NS5_IJNSS_ISF_SC_EENSS_ISG_SC_EEEEESI_SJ_SI_SJ_NS1E_6fusion15FusionCallbacksIS1I_NS1M_17LinearCombinationISI_fSI_fLNS_15FloatRoundStyleE2EEESH_S1L_JEEENS4_5SM1004TMEM4LOAD26SM100_TMEM_LOAD_16dp256b2xES10_NS11_INS12_ILi1ELi4ELi3EEES15_NSS_INS5_IJS16_NSA_ILi16EEEEEENS5_IJS1X_SC_EEEEEEENS4_17SM75_U32x4_LDSM_NENS4_14SM90_TMA_STOREES21_NS4_17SM90_U32x4_STSM_NENS4_39AutoVectorizingCopyWithAssumedAlignmentILi128EEEEEEvvEEEEvNT_6ParamsE) ;  /* 0xffffff7802687950 */ /* 0x000fea0003c3ffff */
        .weak           $__internal_1_$__cuda_sm10x_tcgen05_guardrail_trap_phase_invalid_during_alloc
        .type           $__internal_1_$__cuda_sm10x_tcgen05_guardrail_trap_phase_invalid_during_alloc,@function
        .size           $__internal_1_$__cuda_sm10x_tcgen05_guardrail_trap_phase_invalid_during_alloc,($__internal_2_$__cuda_sm10x_tcgen05_guardrail_trap_unallocated_columns_being_dealloced - $__internal_1_$__cuda_sm10x_tcgen05_guardrail_trap_phase_invalid_during_alloc)
$__internal_1_$__cuda_sm10x_tcgen05_guardrail_trap_phase_invalid_during_alloc:
[----:B------:R-:W-:Y:S05]  /*8660*/  BPT.TRAP 0x1 ;  /* 0x000000040000795c */ /* 0x000fea0000300000 */
[----:B------:R-:W-:-:S04]  /*8670*/  MOV R5, 0x0 ;  /* 0x0000000000057802 */ /* 0x000fc80000000f00 */
[----:B------:R-:W-:Y:S05]  /*8680*/  RET.REL.NODEC R4 `(_ZN7cutlass13device_kernelINS_4gemm6kernel13GemmUniversalIN4cute5tupleIJiiiiEEENS1_10collective13CollectiveMmaINS1_35MainloopSm100TmaUmmaWarpSpecializedILi11ELi2ELi4ENS5_IJNS4_1CILi2EEENSA_ILi1EEESC_EEEEENS5_IJNSA_ILi64EEENSA_ILi80EEESF_EEENS_6half_tENS5_IJlSC_lEEESI_SJ_NS4_8TiledMMAINS4_8MMA_AtomIJNS4_20SM100_MMA_F16BF16_SSISI_SI_fLi64ELi80ELNS4_4UMMA5MajorE0ELSO_0ELNSN_7ScaleInE0ELSP_0EEEEEENS4_6LayoutINS5_IJSC_SC_SC_EEENS5_IJNSA_ILi0EEESU_SU_EEEEENS5_IJNS4_10UnderscoreESX_SX_EEEEENS4_13SM90_TMA_LOADENS4_14ComposedLayoutINS4_7SwizzleILi3ELi4ELi3EEENS4_18smem_ptr_flag_bitsILi16EEENSS_INS5_IJNSA_ILi8EEESF_EEENS5_IJSF_SC_EEEEEEEvNS4_8identityENS4_23SM90_TMA_LOAD_MULTICASTES1A_vS1B_EENS_8epilogue10collective18CollectiveEpilogueINS1E_23Sm100TmaWarpSpecializedILi2ELi1ELi40ELb1ELb0EEEJSH_NS5_IJNSS_ISF_SC_EENSS_ISG_SC_EEEEESI_SJ_SI_SJ_NS1E_6fusion15FusionCallbacksIS1I_NS1M_17LinearCombinationISI_fSI_fLNS_15FloatRoundStyleE2EEESH_S1L_JEEENS4_5SM1004TMEM4LOAD26SM100_TMEM_LOAD_16dp256b2xES10_NS11_INS12_ILi1ELi4ELi3EEES15_NSS_INS5_IJS16_NSA_ILi16EEEEEENS5_IJS1X_SC_EEEEEEENS4_17SM75_U32x4_LDSM_NENS4_14SM90_TMA_STOREES21_NS4_17SM90_U32x4_STSM_NENS4_39AutoVectorizingCopyWithAssumedAlignmentILi128EEEEEEvvEEEEvNT_6ParamsE) ;  /* 0xffffff78045c7950 */ /* 0x000fea0003c3ffff */
        .weak           $__internal_2_$__cuda_sm10x_tcgen05_guardrail_trap_unallocated_columns_being_dealloced
        .type           $__internal_2_$__cuda_sm10x_tcgen05_guardrail_trap_unallocated_columns_being_dealloced,@function
        .size           $__internal_2_$__cuda_sm10x_tcgen05_guardrail_trap_unallocated_columns_being_dealloced,(.L_x_170 - $__internal_2_$__cuda_sm10x_tcgen05_guardrail_trap_unallocated_columns_being_dealloced)
$__internal_2_$__cuda_sm10x_tcgen05_guardrail_trap_unallocated_columns_being_dealloced:
[----:B------:R-:W-:Y:S05]  /*8690*/  BPT.TRAP 0x1 ;  /* 0x000000040000795c */ /* 0x000fea0000300000 */
[----:B------:R-:W-:-:S04]  /*86a0*/  HFMA2 R3, -RZ, RZ, 0, 0 ;  /* 0x00000000ff037431 */ /* 0x000fc800000001ff */
[----:B------:R-:W-:Y:S05]  /*86b0*/  RET.REL.NODEC R2 `(_ZN7cutlass13device_kernelINS_4gemm6kernel13GemmUniversalIN4cute5tupleIJiiiiEEENS1_10collective13CollectiveMmaINS1_35MainloopSm100TmaUmmaWarpSpecializedILi11ELi2ELi4ENS5_IJNS4_1CILi2EEENSA_ILi1EEESC_EEEEENS5_IJNSA_ILi64EEENSA_ILi80EEESF_EEENS_6half_tENS5_IJlSC_lEEESI_SJ_NS4_8TiledMMAINS4_8MMA_AtomIJNS4_20SM100_MMA_F16BF16_SSISI_SI_fLi64ELi80ELNS4_4UMMA5MajorE0ELSO_0ELNSN_7ScaleInE0ELSP_0EEEEEENS4_6LayoutINS5_IJSC_SC_SC_EEENS5_IJNSA_ILi0EEESU_SU_EEEEENS5_IJNS4_10UnderscoreESX_SX_EEEEENS4_13SM90_TMA_LOADENS4_14ComposedLayoutINS4_7SwizzleILi3ELi4ELi3EEENS4_18smem_ptr_flag_bitsILi16EEENSS_INS5_IJNSA_ILi8EEESF_EEENS5_IJSF_SC_EEEEEEEvNS4_8identityENS4_23SM90_TMA_LOAD_MULTICASTES1A_vS1B_EENS_8epilogue10collective18CollectiveEpilogueINS1E_23Sm100TmaWarpSpecializedILi2ELi1ELi40ELb1ELb0EEEJSH_NS5_IJNSS_ISF_SC_EENSS_ISG_SC_EEEEESI_SJ_SI_SJ_NS1E_6fusion15FusionCallbacksIS1I_NS1M_17LinearCombinationISI_fSI_fLNS_15FloatRoundStyleE2EEESH_S1L_JEEENS4_5SM1004TMEM4LOAD26SM100_TMEM_LOAD_16dp256b2xES10_NS11_INS12_ILi1ELi4ELi3EEES15_NSS_INS5_IJS16_NSA_ILi16EEEEEENS5_IJS1X_SC_EEEEEEENS4_17SM75_U32x4_LDSM_NENS4_14SM90_TMA_STOREES21_NS4_17SM90_U32x4_STSM_NENS4_39AutoVectorizingCopyWithAssumedAlignmentILi128EEEEEEvvEEEEvNT_6ParamsE) ;  /* 0xffffff7802507950 */ /* 0x000fea0003c3ffff */
.L_x_169:
[----:B------:R-:W-:-:S00]  /*86c0*/  BRA `(.L_x_169) ;  /* 0xfffffffc00fc7947 */ /* 0x000fc0000383ffff */
[----:B------:R-:W-:-:S00]  /*86d0*/  NOP ;  /* 0x0000000000007918 */ /* 0x000fc00000000000 */
        /* <DEDUP_REMOVED lines=10> */
.L_x_170:


//--------------------- .nv.global.init           --------------------------
	.section	.nv.global.init,"aw",@progbits
.nv.global.init:
	.type		$str$27,@object
	.size		$str$27,($str$28 - $str$27)
$str$27:
        /*0000*/ 	.byte	0x28, 0x61, 0x64, 0x64, 0x72, 0x65, 0x73, 0x73, 0x20, 0x26, 0x20, 0x6d, 0x61, 0x73, 0x6b, 0x29
        /*0010*/ 	.byte	0x20, 0x3d, 0x3d, 0x20, 0x30, 0x00
	.type		$str$28,@object
	.size		$str$28,($str$26 - $str$28)
$str$28:
        /*0016*/ 	.byte	0x2f, 0x74, 0x6d, 0x70, 0x2f, 0x63, 0x75, 0x74, 0x6c, 0x61, 0x73, 0x73, 0x5f, 0x73, 0x77, 0x65
        /*0026*/ 	.byte	0x65, 0x70, 0x5f, 0x73, 0x72, 0x63, 0x2f, 0x69, 0x6e, 0x63, 0x6c, 0x75, 0x64, 0x65, 0x2f, 0x63
        /*0036*/ 	.byte	0x75, 0x74, 0x65, 0x2f, 0x70, 0x6f, 0x69, 0x6e, 0x74, 0x65, 0x72, 0x5f, 0x66, 0x6c, 0x61, 0x67
        /*0046*/ 	.byte	0x67, 0x65, 0x64, 0x2e, 0x68, 0x70, 0x70, 0x00
	.type		$str$26,@object
	.size		$str$26,($str$25 - $str$26)
$str$26:
        /*004e*/ 	.byte	0x2f, 0x74, 0x6d, 0x70, 0x2f, 0x63, 0x75, 0x74, 0x6c, 0x61, 0x73, 0x73, 0x5f, 0x73, 0x77, 0x65
        /*005e*/ 	.byte	0x65, 0x70, 0x5f, 0x73, 0x72, 0x63, 0x2f, 0x69, 0x6e, 0x63, 0x6c, 0x75, 0x64, 0x65, 0x2f, 0x63
        /*006e*/ 	.byte	0x75, 0x74, 0x65, 0x2f, 0x61, 0x74, 0x6f, 0x6d, 0x2f, 0x63, 0x6f, 0x70, 0x79, 0x5f, 0x74, 0x72
        /*007e*/ 	.byte	0x61, 0x69, 0x74, 0x73, 0x5f, 0x73, 0x6d, 0x31, 0x30, 0x30, 0x2e, 0x68, 0x70, 0x70, 0x00
	.type		$str$25,@object
	.size		$str$25,(__unnamed_1 - $str$25)
$str$25:
        /*008d*/ 	.byte	0x28, 0x28, 0x75, 0x69, 0x6e, 0x74, 0x33, 0x32, 0x5f, 0x74, 0x28, 0x74, 0x68, 0x72, 0x65, 0x61
        /*009d*/ 	.byte	0x64, 0x49, 0x64, 0x78, 0x2e, 0x78, 0x29, 0x20, 0x2f, 0x20, 0x33, 0x32, 0x29, 0x20, 0x25, 0x20
        /*00ad*/ 	.byte	0x34, 0x29, 0x20, 0x3d, 0x3d, 0x20, 0x28, 0x28, 0x28, 0x74, 0x6d, 0x65, 0x6d, 0x5f, 0x61, 0x64
        /*00bd*/ 	.byte	0x64, 0x72, 0x20, 0x3e, 0x3e, 0x20, 0x31, 0x36, 0x29, 0x20, 0x2f, 0x20, 0x33, 0x32, 0x29, 0x20
        /*00cd*/ 	.byte	0x25, 0x20, 0x34, 0x29, 0x00
	.type		__unnamed_1,@object
	.size		__unnamed_1,(__unnamed_2 - __unnamed_1)
__unnamed_1:
        /*00d2*/ 	.byte	0x61, 0x75, 0x74, 0x6f, 0x20, 0x63, 0x75, 0x74, 0x65, 0x3a, 0x3a, 0x61, 0x73, 0x5f, 0x70, 0x6f
        /* <DEDUP_REMOVED lines=24> */
        /*0262*/ 	.byte	0x32, 0x30, 0x3e, 0x3e, 0x3e, 0x3e, 0x5d, 0x00
	.type		__unnamed_2,@object
	.size		__unnamed_2,(.L_2 - __unnamed_2)
__unnamed_2:
        /* <DEDUP_REMOVED lines=42> */
        /*050a*/ 	.byte	0x3e, 0x5d, 0x00
.L_2:


//--------------------- .nv.shared._ZN7cutlass13device_kernelINS_4gemm6kernel13GemmUniversalIN4cute5tupleIJiiiiEEENS1_10collective13CollectiveMmaINS1_35MainloopSm100TmaUmmaWarpSpecializedILi11ELi2ELi4ENS5_IJNS4_1CILi2EEENSA_ILi1EEESC_EEEEENS5_IJNSA_ILi64EEENSA_ILi80EEESF_EEENS_6half_tENS5_IJlSC_lEEESI_SJ_NS4_8TiledMMAINS4_8MMA_AtomIJNS4_20SM100_MMA_F16BF16_SSISI_SI_fLi64ELi80ELNS4_4UMMA5MajorE0ELSO_0ELNSN_7ScaleInE0ELSP_0EEEEEENS4_6LayoutINS5_IJSC_SC_SC_EEENS5_IJNSA_ILi0EEESU_SU_EEEEENS5_IJNS4_10UnderscoreESX_SX_EEEEENS4_13SM90_TMA_LOADENS4_14ComposedLayoutINS4_7SwizzleILi3ELi4ELi3EEENS4_18smem_ptr_flag_bitsILi16EEENSS_INS5_IJNSA_ILi8EEESF_EEENS5_IJSF_SC_EEEEEEEvNS4_8identityENS4_23SM90_TMA_LOAD_MULTICASTES1A_vS1B_EENS_8epilogue10collective18CollectiveEpilogueINS1E_23Sm100TmaWarpSpecializedILi2ELi1ELi40ELb1ELb0EEEJSH_NS5_IJNSS_ISF_SC_EENSS_ISG_SC_EEEEESI_SJ_SI_SJ_NS1E_6fusion15FusionCallbacksIS1I_NS1M_17LinearCombinationISI_fSI_fLNS_15FloatRoundStyleE2EEESH_S1L_JEEENS4_5SM1004TMEM4LOAD26SM100_TMEM_LOAD_16dp256b2xES10_NS11_INS12_ILi1ELi4ELi3EEES15_NSS_INS5_IJS16_NSA_ILi16EEEEEENS5_IJS1X_SC_EEEEEEENS4_17SM75_U32x4_LDSM_NENS4_14SM90_TMA_STOREES21_NS4_17SM90_U32x4_STSM_NENS4_39AutoVectorizingCopyWithAssumedAlignmentILi128EEEEEEvvEEEEvNT_6ParamsE --------------------------
	.section	.nv.shared._ZN7cutlass13device_kernelINS_4gemm6kernel13GemmUniversalIN4cute5tupleIJiiiiEEENS1_10collective13CollectiveMmaINS1_35MainloopSm100TmaUmmaWarpSpecializedILi11ELi2ELi4ENS5_IJNS4_1CILi2EEENSA_ILi1EEESC_EEEEENS5_IJNSA_ILi64EEENSA_ILi80EEESF_EEENS_6half_tENS5_IJlSC_lEEESI_SJ_NS4_8TiledMMAINS4_8MMA_AtomIJNS4_20SM100_MMA_F16BF16_SSISI_SI_fLi64ELi80ELNS4_4UMMA5MajorE0ELSO_0ELNSN_7ScaleInE0ELSP_0EEEEEENS4_6LayoutINS5_IJSC_SC_SC_EEENS5_IJNSA_ILi0EEESU_SU_EEEEENS5_IJNS4_10UnderscoreESX_SX_EEEEENS4_13SM90_TMA_LOADENS4_14ComposedLayoutINS4_7SwizzleILi3ELi4ELi3EEENS4_18smem_ptr_flag_bitsILi16EEENSS_INS5_IJNSA_ILi8EEESF_EEENS5_IJSF_SC_EEEEEEEvNS4_8identityENS4_23SM90_TMA_LOAD_MULTICASTES1A_vS1B_EENS_8epilogue10collective18CollectiveEpilogueINS1E_23Sm100TmaWarpSpecializedILi2ELi1ELi40ELb1ELb0EEEJSH_NS5_IJNSS_ISF_SC_EENSS_ISG_SC_EEEEESI_SJ_SI_SJ_NS1E_6fusion15FusionCallbacksIS1I_NS1M_17LinearCombinationISI_fSI_fLNS_15FloatRoundStyleE2EEESH_S1L_JEEENS4_5SM1004TMEM4LOAD26SM100_TMEM_LOAD_16dp256b2xES10_NS11_INS12_ILi1ELi4ELi3EEES15_NSS_INS5_IJS16_NSA_ILi16EEEEEENS5_IJS1X_SC_EEEEEEENS4_17SM75_U32x4_LDSM_NENS4_14SM90_TMA_STOREES21_NS4_17SM90_U32x4_STSM_NENS4_39AutoVectorizingCopyWithAssumedAlignmentILi128EEEEEEvvEEEEvNT_6ParamsE,"aw",@nobits
	.sectionflags	@""
	.align	16
	.zero		1024


//--------------------- .nv.shared.reserved.0     --------------------------
	.section	.nv.shared.reserved.0,"aw",@nobits
	.weak		__nv_reservedSMEM_offset_0_alias
	.size		__nv_reservedSMEM_offset_0_alias, 0, 64
	.other		__nv_reservedSMEM_offset_0_alias,@"STO_CUDA_RESERVED_SHARED STV_DEFAULT"
__nv_reservedSMEM_offset_0_alias:
	.zero		0
.nv.shared.reserved.0:
	.zero		64
	.weak		__nv_reservedSMEM_tcgen05_partition
	.type		__nv_reservedSMEM_tcgen05_partition,@object
	.size		__nv_reservedSMEM_tcgen05_partition,(.L_0 - __nv_reservedSMEM_tcgen05_partition)
__nv_reservedSMEM_tcgen05_partition:
	.zero		32
.L_0:


//--------------------- .nv.global                --------------------------
	.section	.nv.global,"aw",@nobits
.nv.global:
	.type		_ZN40_INTERNAL_c02040f3_4_k_cu_7dd9e6c8_108304cute1_E,@object
	.size		_ZN40_INTERNAL_c02040f3_4_k_cu_7dd9e6c8_108304cute1_E,(_ZN40_INTERNAL_c02040f3_4_k_cu_7dd9e6c8_108304cuda3std3__45__cpo6cbeginE - _ZN40_INTERNAL_c02040f3_4_k_cu_7dd9e6c8_108304cute1_E)
_ZN40_INTERNAL_c02040f3_4_k_cu_7dd9e6c8_108304cute1_E:
	.zero		1
	.type		_ZN40_INTERNAL_c02040f3_4_k_cu_7dd9e6c8_108304cuda3std3__45__cpo6cbeginE,@object
	.size		_ZN40_INTERNAL_c02040f3_4_k_cu_7dd9e6c8_108304cuda3std3__45__cpo6cbeginE,(_ZN40_INTERNAL_c02040f3_4_k_cu_7dd9e6c8_108304cuda3std3__48in_placeE - _ZN40_INTERNAL_c02040f3_4_k_cu_7dd9e6c8_108304cuda3std3__45__cpo6cbeginE)
_ZN40_INTERNAL_c02040f3_4_k_cu_7dd9e6c8_108304cuda3std3__45__cpo6cbeginE:
	.zero		1
	.type		_ZN40_INTERNAL_c02040f3_4_k_cu_7dd9e6c8_108304cuda3std3__48in_placeE,@object
	.size		_ZN40_INTERNAL_c02040f3_4_k_cu_7dd9e6c8_108304cuda3std3__48in_placeE,(_ZN40_INTERNAL_c02040f3_4_k_cu_7dd9e6c8_108304cuda3std6ranges3__45__cpo9iter_moveE - _ZN40_INTERNAL_c02040f3_4_k_cu_7dd9e6c8_108304cuda3std3__48in_placeE)
_ZN40_INTERNAL_c02040f3_4_k_cu_7dd9e6c8_108304cuda3std3__48in_placeE:
	.zero		1
	.type		_ZN40_INTERNAL_c02040f3_4_k_cu_7dd9e6c8_108304cuda3std6ranges3__45__cpo9iter_moveE,@object
	.size		_ZN40_INTERNAL_c02040f3_4_k_cu_7dd9e6c8_108304cuda3std6ranges3__45__cpo9iter_moveE,(_ZN40_INTERNAL_c02040f3_4_k_cu_7dd9e6c8_108304cuda3std3__45__cpo5beginE - _ZN40_INTERNAL_c02040f3_4_k_cu_7dd9e6c8_108304cuda3std6ranges3__45__cpo9iter_moveE)
_ZN40_INTERNAL_c02040f3_4_k_cu_7dd9e6c8_108304cuda3std6ranges3__45__cpo9iter_moveE:
	.zero		1
	.type		_ZN40_INTERNAL_c02040f3_4_k_cu_7dd9e6c8_108304cuda3std3__45__cpo5beginE,@object
	.size		_ZN40_INTERNAL_c02040f3_4_k_cu_7dd9e6c8_108304cuda3std3__45__cpo5beginE,(_ZN40_INTERNAL_c02040f3_4_k_cu_7dd9e6c8_108304cuda3std3__442_GLOBAL__N__c02040f3_4_k_cu_7dd9e6c8_108306ignoreE - _ZN40_INTERNAL_c02040f3_4_k_cu_7dd9e6c8_108304cuda3std3__45__cpo5beginE)
_ZN40_INTERNAL_c02040f3_4_k_cu_7dd9e6c8_108304cuda3std3__45__cpo5beginE:
	.zero		1
	.type		_ZN40_INTERNAL_c02040f3_4_k_cu_7dd9e6c8_108304cuda3std3__442_GLOBAL__N__c02040f3_4_k_cu_7dd9e6c8_108306ignoreE,@object
	.size		_ZN40_INTERNAL_c02040f3_4_k_cu_7dd9e6c8_108304cuda3std3__442_GLOBAL__N__c02040f3_4_k_cu_7dd9e6c8_108306ignoreE,(_ZN40_INTERNAL_c02040f3_4_k_cu_7dd9e6c8_108304cute7productE - _ZN40_INTERNAL_c02040f3_4_k_cu_7dd9e6c8_108304cuda3std3__442_GLOBAL__N__c02040f3_4_k_cu_7dd9e6c8_108306ignoreE)
_ZN40_INTERNAL_c02040f3_4_k_cu_7dd9e6c8_108304cuda3std3__442_GLOBAL__N__c02040f3_4_k_cu_7dd9e6c8_108306ignoreE:
	.zero		1
	.type		_ZN40_INTERNAL_c02040f3_4_k_cu_7dd9e6c8_108304cute7productE,@object
	.size		_ZN40_INTERNAL_c02040f3_4_k_cu_7dd9e6c8_108304cute7productE,(_ZN40_INTERNAL_c02040f3_4_k_cu_7dd9e6c8_108304cuda3std3__45__cpo3endE - _ZN40_INTERNAL_c02040f3_4_k_cu_7dd9e6c8_108304cute7productE)
_ZN40_INTERNAL_c02040f3_4_k_cu_7dd9e6c8_108304cute7productE:
	.zero		1
	.type		_ZN40_INTERNAL_c02040f3_4_k_cu_7dd9e6c8_108304cuda3std3__45__cpo3endE,@object
	.size		_ZN40_INTERNAL_c02040f3_4_k_cu_7dd9e6c8_108304cuda3std3__45__cpo3endE,(_ZN40_INTERNAL_c02040f3_4_k_cu_7dd9e6c8_108304cuda3std3__419piecewise_constructE - _ZN40_INTERNAL_c02040f3_4_k_cu_7dd9e6c8_108304cuda3std3__45__cpo3endE)
_ZN40_INTERNAL_c02040f3_4_k_cu_7dd9e6c8_108304cuda3std3__45__cpo3endE:
	.zero		1
	.type		_ZN40_INTERNAL_c02040f3_4_k_cu_7dd9e6c8_108304cuda3std3__419piecewise_constructE,@object
	.size		_ZN40_INTERNAL_c02040f3_4_k_cu_7dd9e6c8_108304cuda3std3__419piecewise_constructE,(_ZN40_INTERNAL_c02040f3_4_k_cu_7dd9e6c8_108304cuda3std3__45__cpo4cendE - _ZN40_INTERNAL_c02040f3_4_k_cu_7dd9e6c8_108304cuda3std3__419piecewise_constructE)
_ZN40_INTERNAL_c02040f3_4_k_cu_7dd9e6c8_108304cuda3std3__419piecewise_constructE:
	.zero		1
	.type		_ZN40_INTERNAL_c02040f3_4_k_cu_7dd9e6c8_108304cuda3std3__45__cpo4cendE,@object
	.size		_ZN40_INTERNAL_c02040f3_4_k_cu_7dd9e6c8_108304cuda3std3__45__cpo4cendE,(_ZN40_INTERNAL_c02040f3_4_k_cu_7dd9e6c8_108304cuda3std6ranges3__45__cpo4swapE - _ZN40_INTERNAL_c02040f3_4_k_cu_7dd9e6c8_108304cuda3std3__45__cpo4cendE)
_ZN40_INTERNAL_c02040f3_4_k_cu_7dd9e6c8_108304cuda3std3__45__cpo4cendE:
	.zero		1
	.type		_ZN40_INTERNAL_c02040f3_4_k_cu_7dd9e6c8_108304cuda3std6ranges3__45__cpo4swapE,@object
	.size		_ZN40_INTERNAL_c02040f3_4_k_cu_7dd9e6c8_108304cuda3std6ranges3__45__cpo4swapE,(.L_10 - _ZN40_INTERNAL_c02040f3_4_k_cu_7dd9e6c8_108304cuda3std6ranges3__45__cpo4swapE)
_ZN40_INTERNAL_c02040f3_4_k_cu_7dd9e6c8_108304cuda3std6ranges3__45__cpo4swapE:
	.zero		1
.L_10:


//--------------------- .nv.constant0._ZN7cutlass13device_kernelINS_4gemm6kernel13GemmUniversalIN4cute5tupleIJiiiiEEENS1_10collective13CollectiveMmaINS1_35MainloopSm100TmaUmmaWarpSpecializedILi11ELi2ELi4ENS5_IJNS4_1CILi2EEENSA_ILi1EEESC_EEEEENS5_IJNSA_ILi64EEENSA_ILi80EEESF_EEENS_6half_tENS5_IJlSC_lEEESI_SJ_NS4_8TiledMMAINS4_8MMA_AtomIJNS4_20SM100_MMA_F16BF16_SSISI_SI_fLi64ELi80ELNS4_4UMMA5MajorE0ELSO_0ELNSN_7ScaleInE0ELSP_0EEEEEENS4_6LayoutINS5_IJSC_SC_SC_EEENS5_IJNSA_ILi0EEESU_SU_EEEEENS5_IJNS4_10UnderscoreESX_SX_EEEEENS4_13SM90_TMA_LOADENS4_14ComposedLayoutINS4_7SwizzleILi3ELi4ELi3EEENS4_18smem_ptr_flag_bitsILi16EEENSS_INS5_IJNSA_ILi8EEESF_EEENS5_IJSF_SC_EEEEEEEvNS4_8identityENS4_23SM90_TMA_LOAD_MULTICASTES1A_vS1B_EENS_8epilogue10collective18CollectiveEpilogueINS1E_23Sm100TmaWarpSpecializedILi2ELi1ELi40ELb1ELb0EEEJSH_NS5_IJNSS_ISF_SC_EENSS_ISG_SC_EEEEESI_SJ_SI_SJ_NS1E_6fusion15FusionCallbacksIS1I_NS1M_17LinearCombinationISI_fSI_fLNS_15FloatRoundStyleE2EEESH_S1L_JEEENS4_5SM1004TMEM4LOAD26SM100_TMEM_LOAD_16dp256b2xES10_NS11_INS12_ILi1ELi4ELi3EEES15_NSS_INS5_IJS16_NSA_ILi16EEEEEENS5_IJS1X_SC_EEEEEEENS4_17SM75_U32x4_LDSM_NENS4_14SM90_TMA_STOREES21_NS4_17SM90_U32x4_STSM_NENS4_39AutoVectorizingCopyWithAssumedAlignmentILi128EEEEEEvvEEEEvNT_6ParamsE --------------------------
	.section	.nv.constant0._ZN7cutlass13device_kernelINS_4gemm6kernel13GemmUniversalIN4cute5tupleIJiiiiEEENS1_10collective13CollectiveMmaINS1_35MainloopSm100TmaUmmaWarpSpecializedILi11ELi2ELi4ENS5_IJNS4_1CILi2EEENSA_ILi1EEESC_EEEEENS5_IJNSA_ILi64EEENSA_ILi80EEESF_EEENS_6half_tENS5_IJlSC_lEEESI_SJ_NS4_8TiledMMAINS4_8MMA_AtomIJNS4_20SM100_MMA_F16BF16_SSISI_SI_fLi64ELi80ELNS4_4UMMA5MajorE0ELSO_0ELNSN_7ScaleInE0ELSP_0EEEEEENS4_6LayoutINS5_IJSC_SC_SC_EEENS5_IJNSA_ILi0EEESU_SU_EEEEENS5_IJNS4_10UnderscoreESX_SX_EEEEENS4_13SM90_TMA_LOADENS4_14ComposedLayoutINS4_7SwizzleILi3ELi4ELi3EEENS4_18smem_ptr_flag_bitsILi16EEENSS_INS5_IJNSA_ILi8EEESF_EEENS5_IJSF_SC_EEEEEEEvNS4_8identityENS4_23SM90_TMA_LOAD_MULTICASTES1A_vS1B_EENS_8epilogue10collective18CollectiveEpilogueINS1E_23Sm100TmaWarpSpecializedILi2ELi1ELi40ELb1ELb0EEEJSH_NS5_IJNSS_ISF_SC_EENSS_ISG_SC_EEEEESI_SJ_SI_SJ_NS1E_6fusion15FusionCallbacksIS1I_NS1M_17LinearCombinationISI_fSI_fLNS_15FloatRoundStyleE2EEESH_S1L_JEEENS4_5SM1004TMEM4LOAD26SM100_TMEM_LOAD_16dp256b2xES10_NS11_INS12_ILi1ELi4ELi3EEES15_NSS_INS5_IJS16_NSA_ILi16EEEEEENS5_IJS1X_SC_EEEEEEENS4_17SM75_U32x4_LDSM_NENS4_14SM90_TMA_STOREES21_NS4_17SM90_U32x4_STSM_NENS4_39AutoVectorizingCopyWithAssumedAlignmentILi128EEEEEEvvEEEEvNT_6ParamsE,"a",@progbits
	.sectionflags	@""
	.align	4
.nv.constant0._ZN7cutlass13device_kernelINS_4gemm6kernel13GemmUniversalIN4cute5tupleIJiiiiEEENS1_10collective13CollectiveMmaINS1_35MainloopSm100TmaUmmaWarpSpecializedILi11ELi2ELi4ENS5_IJNS4_1CILi2EEENSA_ILi1EEESC_EEEEENS5_IJNSA_ILi64EEENSA_ILi80EEESF_EEENS_6half_tENS5_IJlSC_lEEESI_SJ_NS4_8TiledMMAINS4_8MMA_AtomIJNS4_20SM100_MMA_F16BF16_SSISI_SI_fLi64ELi80ELNS4_4UMMA5MajorE0ELSO_0ELNSN_7ScaleInE0ELSP_0EEEEEENS4_6LayoutINS5_IJSC_SC_SC_EEENS5_IJNSA_ILi0EEESU_SU_EEEEENS5_IJNS4_10UnderscoreESX_SX_EEEEENS4_13SM90_TMA_LOADENS4_14ComposedLayoutINS4_7SwizzleILi3ELi4ELi3EEENS4_18smem_ptr_flag_bitsILi16EEENSS_INS5_IJNSA_ILi8EEESF_EEENS5_IJSF_SC_EEEEEEEvNS4_8identityENS4_23SM90_TMA_LOAD_MULTICASTES1A_vS1B_EENS_8epilogue10collective18CollectiveEpilogueINS1E_23Sm100TmaWarpSpecializedILi2ELi1ELi40ELb1ELb0EEEJSH_NS5_IJNSS_ISF_SC_EENSS_ISG_SC_EEEEESI_SJ_SI_SJ_NS1E_6fusion15FusionCallbacksIS1I_NS1M_17LinearCombinationISI_fSI_fLNS_15FloatRoundStyleE2EEESH_S1L_JEEENS4_5SM1004TMEM4LOAD26SM100_TMEM_LOAD_16dp256b2xES10_NS11_INS12_ILi1ELi4ELi3EEES15_NSS_INS5_IJS16_NSA_ILi16EEEEEENS5_IJS1X_SC_EEEEEEENS4_17SM75_U32x4_LDSM_NENS4_14SM90_TMA_STOREES21_NS4_17SM90_U32x4_STSM_NENS4_39AutoVectorizingCopyWithAssumedAlignmentILi128EEEEEEvvEEEEvNT_6ParamsE:
	.zero		2944


//--------------------- SYMBOLS --------------------------

	.type		.nv.reservedSmem.offset0,@object
	.size		.nv.reservedSmem.offset0,0x4
	.type		.nv.reservedSmem.cap,@object
	.size		.nv.reservedSmem.cap,0x4
	.type		__assertfail,@function
